//
// Generated by NVIDIA NVVM Compiler
//
// Compiler Build ID: CL-36424714
// Cuda compilation tools, release 13.0, V13.0.88
// Based on NVVM 20.0.0
//

.version 9.0
.target sm_100
.address_size 64

	// .globl	_Z24izhikevich_update_kernelPfS_S_PKfPifi
// _ZZ18spike_count_kernelPKiPiiE12shared_count has been demoted

.visible .entry _Z24izhikevich_update_kernelPfS_S_PKfPifi(
	.param .u64 .ptr .align 1 _Z24izhikevich_update_kernelPfS_S_PKfPifi_param_0,
	.param .u64 .ptr .align 1 _Z24izhikevich_update_kernelPfS_S_PKfPifi_param_1,
	.param .u64 .ptr .align 1 _Z24izhikevich_update_kernelPfS_S_PKfPifi_param_2,
	.param .u64 .ptr .align 1 _Z24izhikevich_update_kernelPfS_S_PKfPifi_param_3,
	.param .u64 .ptr .align 1 _Z24izhikevich_update_kernelPfS_S_PKfPifi_param_4,
	.param .f32 _Z24izhikevich_update_kernelPfS_S_PKfPifi_param_5,
	.param .u32 _Z24izhikevich_update_kernelPfS_S_PKfPifi_param_6
)
{
	.reg .pred 	%p<3>;
	.reg .b32 	%r<8>;
	.reg .b32 	%f<24>;
	.reg .b64 	%rd<18>;

	ld.param.u64 	%rd1, [_Z24izhikevich_update_kernelPfS_S_PKfPifi_param_0];
	ld.param.u64 	%rd2, [_Z24izhikevich_update_kernelPfS_S_PKfPifi_param_1];
	ld.param.u64 	%rd3, [_Z24izhikevich_update_kernelPfS_S_PKfPifi_param_2];
	ld.param.u64 	%rd4, [_Z24izhikevich_update_kernelPfS_S_PKfPifi_param_3];
	ld.param.u64 	%rd5, [_Z24izhikevich_update_kernelPfS_S_PKfPifi_param_4];
	ld.param.f32 	%f1, [_Z24izhikevich_update_kernelPfS_S_PKfPifi_param_5];
	ld.param.u32 	%r2, [_Z24izhikevich_update_kernelPfS_S_PKfPifi_param_6];
	mov.u32 	%r3, %ctaid.x;
	mov.u32 	%r4, %ntid.x;
	mov.u32 	%r5, %tid.x;
	mad.lo.s32 	%r1, %r3, %r4, %r5;
	setp.ge.s32 	%p1, %r1, %r2;
	@%p1 bra 	$L__BB0_2;
	cvta.to.global.u64 	%rd6, %rd1;
	cvta.to.global.u64 	%rd7, %rd2;
	cvta.to.global.u64 	%rd8, %rd3;
	cvta.to.global.u64 	%rd9, %rd4;
	cvta.to.global.u64 	%rd10, %rd5;
	mul.wide.s32 	%rd11, %r1, 4;
	add.s64 	%rd12, %rd6, %rd11;
	ld.global.f32 	%f2, [%rd12];
	add.s64 	%rd13, %rd7, %rd11;
	ld.global.f32 	%f3, [%rd13];
	add.s64 	%rd14, %rd8, %rd11;
	ld.global.f32 	%f4, [%rd14];
	shl.b32 	%r6, %r1, 2;
	mul.wide.s32 	%rd15, %r6, 4;
	add.s64 	%rd16, %rd9, %rd15;
	ld.global.nc.f32 	%f5, [%rd16];
	ld.global.nc.f32 	%f6, [%rd16+4];
	ld.global.nc.f32 	%f7, [%rd16+8];
	ld.global.nc.f32 	%f8, [%rd16+12];
	mul.f32 	%f9, %f2, 0f3D23D70A;
	mul.f32 	%f10, %f2, %f9;
	fma.rn.f32 	%f11, %f2, 0f40A00000, %f10;
	add.f32 	%f12, %f11, 0f430C0000;
	sub.f32 	%f13, %f12, %f3;
	add.f32 	%f14, %f4, %f13;
	fma.rn.f32 	%f15, %f1, %f14, %f2;
	mul.f32 	%f16, %f1, %f5;
	mul.f32 	%f17, %f2, %f6;
	sub.f32 	%f18, %f17, %f3;
	fma.rn.f32 	%f19, %f16, %f18, %f3;
	setp.ge.f32 	%p2, %f15, 0f41F00000;
	add.f32 	%f20, %f8, %f19;
	selp.f32 	%f21, %f7, %f15, %p2;
	selp.f32 	%f22, %f20, %f19, %p2;
	selp.u32 	%r7, 1, 0, %p2;
	st.global.f32 	[%rd12], %f21;
	st.global.f32 	[%rd13], %f22;
	add.s64 	%rd17, %rd10, %rd11;
	st.global.u32 	[%rd17], %r7;
	mul.f32 	%f23, %f4, 0f3F666666;
	st.global.f32 	[%rd14], %f23;
$L__BB0_2:
	ret;

}
	// .globl	_Z24spike_propagation_kernelPfPKiS1_S1_PKfif
.visible .entry _Z24spike_propagation_kernelPfPKiS1_S1_PKfif(
	.param .u64 .ptr .align 1 _Z24spike_propagation_kernelPfPKiS1_S1_PKfif_param_0,
	.param .u64 .ptr .align 1 _Z24spike_propagation_kernelPfPKiS1_S1_PKfif_param_1,
	.param .u64 .ptr .align 1 _Z24spike_propagation_kernelPfPKiS1_S1_PKfif_param_2,
	.param .u64 .ptr .align 1 _Z24spike_propagation_kernelPfPKiS1_S1_PKfif_param_3,
	.param .u64 .ptr .align 1 _Z24spike_propagation_kernelPfPKiS1_S1_PKfif_param_4,
	.param .u32 _Z24spike_propagation_kernelPfPKiS1_S1_PKfif_param_5,
	.param .f32 _Z24spike_propagation_kernelPfPKiS1_S1_PKfif_param_6
)
{
	.reg .pred 	%p<12>;
	.reg .b32 	%r<66>;
	.reg .b32 	%f<93>;
	.reg .b64 	%rd<85>;

	ld.param.u64 	%rd6, [_Z24spike_propagation_kernelPfPKiS1_S1_PKfif_param_0];
	ld.param.u64 	%rd4, [_Z24spike_propagation_kernelPfPKiS1_S1_PKfif_param_1];
	ld.param.u64 	%rd5, [_Z24spike_propagation_kernelPfPKiS1_S1_PKfif_param_2];
	ld.param.u64 	%rd7, [_Z24spike_propagation_kernelPfPKiS1_S1_PKfif_param_3];
	ld.param.u64 	%rd8, [_Z24spike_propagation_kernelPfPKiS1_S1_PKfif_param_4];
	ld.param.u32 	%r23, [_Z24spike_propagation_kernelPfPKiS1_S1_PKfif_param_5];
	cvta.to.global.u64 	%rd1, %rd6;
	cvta.to.global.u64 	%rd2, %rd8;
	cvta.to.global.u64 	%rd3, %rd7;
	mov.u32 	%r24, %ctaid.x;
	mov.u32 	%r25, %ntid.x;
	mov.u32 	%r26, %tid.x;
	mad.lo.s32 	%r1, %r24, %r25, %r26;
	setp.ge.s32 	%p1, %r1, %r23;
	@%p1 bra 	$L__BB1_15;
	cvta.to.global.u64 	%rd9, %rd4;
	mul.wide.s32 	%rd10, %r1, 4;
	add.s64 	%rd11, %rd9, %rd10;
	ld.global.nc.u32 	%r27, [%rd11];
	setp.ne.s32 	%p2, %r27, 1;
	@%p2 bra 	$L__BB1_15;
	cvta.to.global.u64 	%rd12, %rd5;
	add.s64 	%rd14, %rd12, %rd10;
	ld.global.nc.u32 	%r61, [%rd14];
	ld.global.nc.u32 	%r3, [%rd14+4];
	setp.ge.s32 	%p3, %r61, %r3;
	@%p3 bra 	$L__BB1_15;
	sub.s32 	%r4, %r3, %r61;
	sub.s32 	%r28, %r61, %r3;
	setp.gt.u32 	%p4, %r28, -16;
	@%p4 bra 	$L__BB1_6;
	and.b32  	%r29, %r4, -16;
	neg.s32 	%r59, %r29;
$L__BB1_5:
	.pragma "nounroll";
	ld.param.f32 	%f89, [_Z24spike_propagation_kernelPfPKiS1_S1_PKfif_param_6];
	mul.wide.s32 	%rd15, %r61, 4;
	add.s64 	%rd16, %rd3, %rd15;
	add.s64 	%rd17, %rd2, %rd15;
	ld.global.nc.u32 	%r30, [%rd16];
	ld.global.nc.f32 	%f2, [%rd17];
	mul.wide.s32 	%rd18, %r30, 4;
	add.s64 	%rd19, %rd1, %rd18;
	mul.f32 	%f3, %f89, %f2;
	atom.global.add.f32 	%f4, [%rd19], %f3;
	ld.global.nc.u32 	%r31, [%rd16+4];
	ld.global.nc.f32 	%f5, [%rd17+4];
	mul.wide.s32 	%rd20, %r31, 4;
	add.s64 	%rd21, %rd1, %rd20;
	mul.f32 	%f6, %f89, %f5;
	atom.global.add.f32 	%f7, [%rd21], %f6;
	ld.global.nc.u32 	%r32, [%rd16+8];
	ld.global.nc.f32 	%f8, [%rd17+8];
	mul.wide.s32 	%rd22, %r32, 4;
	add.s64 	%rd23, %rd1, %rd22;
	mul.f32 	%f9, %f89, %f8;
	atom.global.add.f32 	%f10, [%rd23], %f9;
	ld.global.nc.u32 	%r33, [%rd16+12];
	ld.global.nc.f32 	%f11, [%rd17+12];
	mul.wide.s32 	%rd24, %r33, 4;
	add.s64 	%rd25, %rd1, %rd24;
	mul.f32 	%f12, %f89, %f11;
	atom.global.add.f32 	%f13, [%rd25], %f12;
	ld.global.nc.u32 	%r34, [%rd16+16];
	ld.global.nc.f32 	%f14, [%rd17+16];
	mul.wide.s32 	%rd26, %r34, 4;
	add.s64 	%rd27, %rd1, %rd26;
	mul.f32 	%f15, %f89, %f14;
	atom.global.add.f32 	%f16, [%rd27], %f15;
	ld.global.nc.u32 	%r35, [%rd16+20];
	ld.global.nc.f32 	%f17, [%rd17+20];
	mul.wide.s32 	%rd28, %r35, 4;
	add.s64 	%rd29, %rd1, %rd28;
	mul.f32 	%f18, %f89, %f17;
	atom.global.add.f32 	%f19, [%rd29], %f18;
	ld.global.nc.u32 	%r36, [%rd16+24];
	ld.global.nc.f32 	%f20, [%rd17+24];
	mul.wide.s32 	%rd30, %r36, 4;
	add.s64 	%rd31, %rd1, %rd30;
	mul.f32 	%f21, %f89, %f20;
	atom.global.add.f32 	%f22, [%rd31], %f21;
	ld.global.nc.u32 	%r37, [%rd16+28];
	ld.global.nc.f32 	%f23, [%rd17+28];
	mul.wide.s32 	%rd32, %r37, 4;
	add.s64 	%rd33, %rd1, %rd32;
	mul.f32 	%f24, %f89, %f23;
	atom.global.add.f32 	%f25, [%rd33], %f24;
	ld.global.nc.u32 	%r38, [%rd16+32];
	ld.global.nc.f32 	%f26, [%rd17+32];
	mul.wide.s32 	%rd34, %r38, 4;
	add.s64 	%rd35, %rd1, %rd34;
	mul.f32 	%f27, %f89, %f26;
	atom.global.add.f32 	%f28, [%rd35], %f27;
	ld.global.nc.u32 	%r39, [%rd16+36];
	ld.global.nc.f32 	%f29, [%rd17+36];
	mul.wide.s32 	%rd36, %r39, 4;
	add.s64 	%rd37, %rd1, %rd36;
	mul.f32 	%f30, %f89, %f29;
	atom.global.add.f32 	%f31, [%rd37], %f30;
	ld.global.nc.u32 	%r40, [%rd16+40];
	ld.global.nc.f32 	%f32, [%rd17+40];
	mul.wide.s32 	%rd38, %r40, 4;
	add.s64 	%rd39, %rd1, %rd38;
	mul.f32 	%f33, %f89, %f32;
	atom.global.add.f32 	%f34, [%rd39], %f33;
	ld.global.nc.u32 	%r41, [%rd16+44];
	ld.global.nc.f32 	%f35, [%rd17+44];
	mul.wide.s32 	%rd40, %r41, 4;
	add.s64 	%rd41, %rd1, %rd40;
	mul.f32 	%f36, %f89, %f35;
	atom.global.add.f32 	%f37, [%rd41], %f36;
	ld.global.nc.u32 	%r42, [%rd16+48];
	ld.global.nc.f32 	%f38, [%rd17+48];
	mul.wide.s32 	%rd42, %r42, 4;
	add.s64 	%rd43, %rd1, %rd42;
	mul.f32 	%f39, %f89, %f38;
	atom.global.add.f32 	%f40, [%rd43], %f39;
	ld.global.nc.u32 	%r43, [%rd16+52];
	ld.global.nc.f32 	%f41, [%rd17+52];
	mul.wide.s32 	%rd44, %r43, 4;
	add.s64 	%rd45, %rd1, %rd44;
	mul.f32 	%f42, %f89, %f41;
	atom.global.add.f32 	%f43, [%rd45], %f42;
	ld.global.nc.u32 	%r44, [%rd16+56];
	ld.global.nc.f32 	%f44, [%rd17+56];
	mul.wide.s32 	%rd46, %r44, 4;
	add.s64 	%rd47, %rd1, %rd46;
	mul.f32 	%f45, %f89, %f44;
	atom.global.add.f32 	%f46, [%rd47], %f45;
	ld.global.nc.u32 	%r45, [%rd16+60];
	ld.global.nc.f32 	%f47, [%rd17+60];
	mul.wide.s32 	%rd48, %r45, 4;
	add.s64 	%rd49, %rd1, %rd48;
	mul.f32 	%f48, %f89, %f47;
	atom.global.add.f32 	%f49, [%rd49], %f48;
	add.s32 	%r61, %r61, 16;
	add.s32 	%r59, %r59, 16;
	setp.ne.s32 	%p5, %r59, 0;
	@%p5 bra 	$L__BB1_5;
$L__BB1_6:
	and.b32  	%r11, %r4, 15;
	setp.eq.s32 	%p6, %r11, 0;
	@%p6 bra 	$L__BB1_15;
	and.b32  	%r12, %r4, 7;
	setp.lt.u32 	%p7, %r11, 8;
	@%p7 bra 	$L__BB1_9;
	ld.param.f32 	%f90, [_Z24spike_propagation_kernelPfPKiS1_S1_PKfif_param_6];
	mul.wide.s32 	%rd50, %r61, 4;
	add.s64 	%rd51, %rd3, %rd50;
	ld.global.nc.u32 	%r46, [%rd51];
	add.s64 	%rd52, %rd2, %rd50;
	ld.global.nc.f32 	%f50, [%rd52];
	mul.wide.s32 	%rd53, %r46, 4;
	add.s64 	%rd54, %rd1, %rd53;
	mul.f32 	%f51, %f90, %f50;
	atom.global.add.f32 	%f52, [%rd54], %f51;
	ld.global.nc.u32 	%r47, [%rd51+4];
	ld.global.nc.f32 	%f53, [%rd52+4];
	mul.wide.s32 	%rd55, %r47, 4;
	add.s64 	%rd56, %rd1, %rd55;
	mul.f32 	%f54, %f90, %f53;
	atom.global.add.f32 	%f55, [%rd56], %f54;
	ld.global.nc.u32 	%r48, [%rd51+8];
	ld.global.nc.f32 	%f56, [%rd52+8];
	mul.wide.s32 	%rd57, %r48, 4;
	add.s64 	%rd58, %rd1, %rd57;
	mul.f32 	%f57, %f90, %f56;
	atom.global.add.f32 	%f58, [%rd58], %f57;
	ld.global.nc.u32 	%r49, [%rd51+12];
	ld.global.nc.f32 	%f59, [%rd52+12];
	mul.wide.s32 	%rd59, %r49, 4;
	add.s64 	%rd60, %rd1, %rd59;
	mul.f32 	%f60, %f90, %f59;
	atom.global.add.f32 	%f61, [%rd60], %f60;
	ld.global.nc.u32 	%r50, [%rd51+16];
	ld.global.nc.f32 	%f62, [%rd52+16];
	mul.wide.s32 	%rd61, %r50, 4;
	add.s64 	%rd62, %rd1, %rd61;
	mul.f32 	%f63, %f90, %f62;
	atom.global.add.f32 	%f64, [%rd62], %f63;
	ld.global.nc.u32 	%r51, [%rd51+20];
	ld.global.nc.f32 	%f65, [%rd52+20];
	mul.wide.s32 	%rd63, %r51, 4;
	add.s64 	%rd64, %rd1, %rd63;
	mul.f32 	%f66, %f90, %f65;
	atom.global.add.f32 	%f67, [%rd64], %f66;
	ld.global.nc.u32 	%r52, [%rd51+24];
	ld.global.nc.f32 	%f68, [%rd52+24];
	mul.wide.s32 	%rd65, %r52, 4;
	add.s64 	%rd66, %rd1, %rd65;
	mul.f32 	%f69, %f90, %f68;
	atom.global.add.f32 	%f70, [%rd66], %f69;
	ld.global.nc.u32 	%r53, [%rd51+28];
	ld.global.nc.f32 	%f71, [%rd52+28];
	mul.wide.s32 	%rd67, %r53, 4;
	add.s64 	%rd68, %rd1, %rd67;
	mul.f32 	%f72, %f90, %f71;
	atom.global.add.f32 	%f73, [%rd68], %f72;
	add.s32 	%r61, %r61, 8;
$L__BB1_9:
	setp.eq.s32 	%p8, %r12, 0;
	@%p8 bra 	$L__BB1_15;
	and.b32  	%r15, %r4, 3;
	setp.lt.u32 	%p9, %r12, 4;
	@%p9 bra 	$L__BB1_12;
	ld.param.f32 	%f91, [_Z24spike_propagation_kernelPfPKiS1_S1_PKfif_param_6];
	mul.wide.s32 	%rd69, %r61, 4;
	add.s64 	%rd70, %rd3, %rd69;
	ld.global.nc.u32 	%r54, [%rd70];
	add.s64 	%rd71, %rd2, %rd69;
	ld.global.nc.f32 	%f74, [%rd71];
	mul.wide.s32 	%rd72, %r54, 4;
	add.s64 	%rd73, %rd1, %rd72;
	mul.f32 	%f75, %f91, %f74;
	atom.global.add.f32 	%f76, [%rd73], %f75;
	ld.global.nc.u32 	%r55, [%rd70+4];
	ld.global.nc.f32 	%f77, [%rd71+4];
	mul.wide.s32 	%rd74, %r55, 4;
	add.s64 	%rd75, %rd1, %rd74;
	mul.f32 	%f78, %f91, %f77;
	atom.global.add.f32 	%f79, [%rd75], %f78;
	ld.global.nc.u32 	%r56, [%rd70+8];
	ld.global.nc.f32 	%f80, [%rd71+8];
	mul.wide.s32 	%rd76, %r56, 4;
	add.s64 	%rd77, %rd1, %rd76;
	mul.f32 	%f81, %f91, %f80;
	atom.global.add.f32 	%f82, [%rd77], %f81;
	ld.global.nc.u32 	%r57, [%rd70+12];
	ld.global.nc.f32 	%f83, [%rd71+12];
	mul.wide.s32 	%rd78, %r57, 4;
	add.s64 	%rd79, %rd1, %rd78;
	mul.f32 	%f84, %f91, %f83;
	atom.global.add.f32 	%f85, [%rd79], %f84;
	add.s32 	%r61, %r61, 4;
$L__BB1_12:
	setp.eq.s32 	%p10, %r15, 0;
	@%p10 bra 	$L__BB1_15;
	neg.s32 	%r64, %r15;
$L__BB1_14:
	.pragma "nounroll";
	ld.param.f32 	%f92, [_Z24spike_propagation_kernelPfPKiS1_S1_PKfif_param_6];
	mul.wide.s32 	%rd80, %r61, 4;
	add.s64 	%rd81, %rd2, %rd80;
	add.s64 	%rd82, %rd3, %rd80;
	ld.global.nc.u32 	%r58, [%rd82];
	ld.global.nc.f32 	%f86, [%rd81];
	mul.wide.s32 	%rd83, %r58, 4;
	add.s64 	%rd84, %rd1, %rd83;
	mul.f32 	%f87, %f92, %f86;
	atom.global.add.f32 	%f88, [%rd84], %f87;
	add.s32 	%r61, %r61, 1;
	add.s32 	%r64, %r64, 1;
	setp.ne.s32 	%p11, %r64, 0;
	@%p11 bra 	$L__BB1_14;
$L__BB1_15:
	ret;

}
	// .globl	_Z24stdp_trace_update_kernelPfS_PKiffi
.visible .entry _Z24stdp_trace_update_kernelPfS_PKiffi(
	.param .u64 .ptr .align 1 _Z24stdp_trace_update_kernelPfS_PKiffi_param_0,
	.param .u64 .ptr .align 1 _Z24stdp_trace_update_kernelPfS_PKiffi_param_1,
	.param .u64 .ptr .align 1 _Z24stdp_trace_update_kernelPfS_PKiffi_param_2,
	.param .f32 _Z24stdp_trace_update_kernelPfS_PKiffi_param_3,
	.param .f32 _Z24stdp_trace_update_kernelPfS_PKiffi_param_4,
	.param .u32 _Z24stdp_trace_update_kernelPfS_PKiffi_param_5
)
{
	.reg .pred 	%p<3>;
	.reg .b32 	%r<9>;
	.reg .b32 	%f<25>;
	.reg .b64 	%rd<11>;

	ld.param.u64 	%rd1, [_Z24stdp_trace_update_kernelPfS_PKiffi_param_0];
	ld.param.u64 	%rd2, [_Z24stdp_trace_update_kernelPfS_PKiffi_param_1];
	ld.param.u64 	%rd3, [_Z24stdp_trace_update_kernelPfS_PKiffi_param_2];
	ld.param.f32 	%f1, [_Z24stdp_trace_update_kernelPfS_PKiffi_param_3];
	ld.param.f32 	%f2, [_Z24stdp_trace_update_kernelPfS_PKiffi_param_4];
	ld.param.u32 	%r2, [_Z24stdp_trace_update_kernelPfS_PKiffi_param_5];
	mov.u32 	%r3, %ctaid.x;
	mov.u32 	%r4, %ntid.x;
	mov.u32 	%r5, %tid.x;
	mad.lo.s32 	%r1, %r3, %r4, %r5;
	setp.ge.s32 	%p1, %r1, %r2;
	@%p1 bra 	$L__BB2_2;
	cvta.to.global.u64 	%rd4, %rd1;
	cvta.to.global.u64 	%rd5, %rd2;
	cvta.to.global.u64 	%rd6, %rd3;
	neg.f32 	%f3, %f1;
	div.rn.f32 	%f4, %f3, %f2;
	fma.rn.f32 	%f5, %f4, 0f3BBB989D, 0f3F000000;
	cvt.sat.f32.f32 	%f6, %f5;
	mov.f32 	%f7, 0f4B400001;
	mov.f32 	%f8, 0f437C0000;
	fma.rm.f32 	%f9, %f6, %f8, %f7;
	add.f32 	%f10, %f9, 0fCB40007F;
	neg.f32 	%f11, %f10;
	fma.rn.f32 	%f12, %f4, 0f3FB8AA3B, %f11;
	fma.rn.f32 	%f13, %f4, 0f32A57060, %f12;
	mov.b32 	%r6, %f9;
	shl.b32 	%r7, %r6, 23;
	mov.b32 	%f14, %r7;
	ex2.approx.ftz.f32 	%f15, %f13;
	mul.f32 	%f16, %f15, %f14;
	mul.wide.s32 	%rd7, %r1, 4;
	add.s64 	%rd8, %rd4, %rd7;
	ld.global.f32 	%f17, [%rd8];
	mul.f32 	%f18, %f17, %f16;
	add.s64 	%rd9, %rd5, %rd7;
	ld.global.f32 	%f19, [%rd9];
	mul.f32 	%f20, %f16, %f19;
	add.s64 	%rd10, %rd6, %rd7;
	ld.global.nc.u32 	%r8, [%rd10];
	setp.eq.s32 	%p2, %r8, 1;
	add.f32 	%f21, %f18, 0f3F800000;
	add.f32 	%f22, %f20, 0f3F800000;
	selp.f32 	%f23, %f21, %f18, %p2;
	selp.f32 	%f24, %f22, %f20, %p2;
	st.global.f32 	[%rd8], %f23;
	st.global.f32 	[%rd9], %f24;
$L__BB2_2:
	ret;

}
	// .globl	_Z25stdp_weight_update_kernelPfPKiS1_PKfS3_S1_ffffi
.visible .entry _Z25stdp_weight_update_kernelPfPKiS1_PKfS3_S1_ffffi(
	.param .u64 .ptr .align 1 _Z25stdp_weight_update_kernelPfPKiS1_PKfS3_S1_ffffi_param_0,
	.param .u64 .ptr .align 1 _Z25stdp_weight_update_kernelPfPKiS1_PKfS3_S1_ffffi_param_1,
	.param .u64 .ptr .align 1 _Z25stdp_weight_update_kernelPfPKiS1_PKfS3_S1_ffffi_param_2,
	.param .u64 .ptr .align 1 _Z25stdp_weight_update_kernelPfPKiS1_PKfS3_S1_ffffi_param_3,
	.param .u64 .ptr .align 1 _Z25stdp_weight_update_kernelPfPKiS1_PKfS3_S1_ffffi_param_4,
	.param .u64 .ptr .align 1 _Z25stdp_weight_update_kernelPfPKiS1_PKfS3_S1_ffffi_param_5,
	.param .f32 _Z25stdp_weight_update_kernelPfPKiS1_PKfS3_S1_ffffi_param_6,
	.param .f32 _Z25stdp_weight_update_kernelPfPKiS1_PKfS3_S1_ffffi_param_7,
	.param .f32 _Z25stdp_weight_update_kernelPfPKiS1_PKfS3_S1_ffffi_param_8,
	.param .f32 _Z25stdp_weight_update_kernelPfPKiS1_PKfS3_S1_ffffi_param_9,
	.param .u32 _Z25stdp_weight_update_kernelPfPKiS1_PKfS3_S1_ffffi_param_10
)
{
	.reg .pred 	%p<4>;
	.reg .b32 	%r<10>;
	.reg .b32 	%f<17>;
	.reg .b64 	%rd<25>;

	ld.param.u64 	%rd3, [_Z25stdp_weight_update_kernelPfPKiS1_PKfS3_S1_ffffi_param_0];
	ld.param.u64 	%rd4, [_Z25stdp_weight_update_kernelPfPKiS1_PKfS3_S1_ffffi_param_1];
	ld.param.u64 	%rd5, [_Z25stdp_weight_update_kernelPfPKiS1_PKfS3_S1_ffffi_param_2];
	ld.param.u64 	%rd6, [_Z25stdp_weight_update_kernelPfPKiS1_PKfS3_S1_ffffi_param_3];
	ld.param.u64 	%rd7, [_Z25stdp_weight_update_kernelPfPKiS1_PKfS3_S1_ffffi_param_4];
	ld.param.u64 	%rd8, [_Z25stdp_weight_update_kernelPfPKiS1_PKfS3_S1_ffffi_param_5];
	ld.param.f32 	%f6, [_Z25stdp_weight_update_kernelPfPKiS1_PKfS3_S1_ffffi_param_6];
	ld.param.f32 	%f7, [_Z25stdp_weight_update_kernelPfPKiS1_PKfS3_S1_ffffi_param_7];
	ld.param.f32 	%f8, [_Z25stdp_weight_update_kernelPfPKiS1_PKfS3_S1_ffffi_param_8];
	ld.param.f32 	%f9, [_Z25stdp_weight_update_kernelPfPKiS1_PKfS3_S1_ffffi_param_9];
	ld.param.u32 	%r4, [_Z25stdp_weight_update_kernelPfPKiS1_PKfS3_S1_ffffi_param_10];
	cvta.to.global.u64 	%rd1, %rd8;
	mov.u32 	%r5, %ctaid.x;
	mov.u32 	%r6, %ntid.x;
	mov.u32 	%r7, %tid.x;
	mad.lo.s32 	%r1, %r5, %r6, %r7;
	setp.ge.s32 	%p1, %r1, %r4;
	@%p1 bra 	$L__BB3_6;
	cvta.to.global.u64 	%rd9, %rd3;
	cvta.to.global.u64 	%rd10, %rd4;
	cvta.to.global.u64 	%rd11, %rd5;
	mul.wide.s32 	%rd12, %r1, 4;
	add.s64 	%rd13, %rd10, %rd12;
	ld.global.nc.u32 	%r2, [%rd13];
	add.s64 	%rd14, %rd11, %rd12;
	ld.global.nc.u32 	%r3, [%rd14];
	add.s64 	%rd2, %rd9, %rd12;
	ld.global.f32 	%f16, [%rd2];
	mul.wide.s32 	%rd15, %r3, 4;
	add.s64 	%rd16, %rd1, %rd15;
	ld.global.nc.u32 	%r8, [%rd16];
	setp.ne.s32 	%p2, %r8, 1;
	@%p2 bra 	$L__BB3_3;
	cvta.to.global.u64 	%rd17, %rd6;
	mul.wide.s32 	%rd18, %r2, 4;
	add.s64 	%rd19, %rd17, %rd18;
	ld.global.nc.f32 	%f10, [%rd19];
	fma.rn.f32 	%f16, %f6, %f10, %f16;
$L__BB3_3:
	mul.wide.s32 	%rd20, %r2, 4;
	add.s64 	%rd21, %rd1, %rd20;
	ld.global.nc.u32 	%r9, [%rd21];
	setp.ne.s32 	%p3, %r9, 1;
	@%p3 bra 	$L__BB3_5;
	cvta.to.global.u64 	%rd22, %rd7;
	add.s64 	%rd24, %rd22, %rd15;
	ld.global.nc.f32 	%f11, [%rd24];
	mul.f32 	%f12, %f7, %f11;
	sub.f32 	%f16, %f16, %f12;
$L__BB3_5:
	max.f32 	%f13, %f16, %f8;
	min.f32 	%f14, %f13, %f9;
	st.global.f32 	[%rd2], %f14;
$L__BB3_6:
	ret;

}
	// .globl	_Z18spike_count_kernelPKiPii
.visible .entry _Z18spike_count_kernelPKiPii(
	.param .u64 .ptr .align 1 _Z18spike_count_kernelPKiPii_param_0,
	.param .u64 .ptr .align 1 _Z18spike_count_kernelPKiPii_param_1,
	.param .u32 _Z18spike_count_kernelPKiPii_param_2
)
{
	.reg .pred 	%p<6>;
	.reg .b32 	%r<23>;
	.reg .b64 	%rd<7>;
	// demoted variable
	.shared .align 4 .b8 _ZZ18spike_count_kernelPKiPiiE12shared_count[1024];
	ld.param.u64 	%rd1, [_Z18spike_count_kernelPKiPii_param_0];
	ld.param.u64 	%rd2, [_Z18spike_count_kernelPKiPii_param_1];
	ld.param.u32 	%r10, [_Z18spike_count_kernelPKiPii_param_2];
	mov.u32 	%r11, %ctaid.x;
	mov.u32 	%r22, %ntid.x;
	mov.u32 	%r2, %tid.x;
	mad.lo.s32 	%r3, %r11, %r22, %r2;
	setp.ge.s32 	%p1, %r3, %r10;
	mov.b32 	%r21, 0;
	@%p1 bra 	$L__BB4_2;
	cvta.to.global.u64 	%rd3, %rd1;
	mul.wide.s32 	%rd4, %r3, 4;
	add.s64 	%rd5, %rd3, %rd4;
	ld.global.nc.u32 	%r21, [%rd5];
$L__BB4_2:
	shl.b32 	%r12, %r2, 2;
	mov.u32 	%r13, _ZZ18spike_count_kernelPKiPiiE12shared_count;
	add.s32 	%r6, %r13, %r12;
	st.shared.u32 	[%r6], %r21;
	bar.sync 	0;
	setp.lt.u32 	%p2, %r22, 2;
	@%p2 bra 	$L__BB4_6;
$L__BB4_3:
	shr.u32 	%r8, %r22, 1;
	setp.ge.u32 	%p3, %r2, %r8;
	@%p3 bra 	$L__BB4_5;
	shl.b32 	%r14, %r8, 2;
	add.s32 	%r15, %r6, %r14;
	ld.shared.u32 	%r16, [%r15];
	ld.shared.u32 	%r17, [%r6];
	add.s32 	%r18, %r17, %r16;
	st.shared.u32 	[%r6], %r18;
$L__BB4_5:
	bar.sync 	0;
	setp.gt.u32 	%p4, %r22, 3;
	mov.u32 	%r22, %r8;
	@%p4 bra 	$L__BB4_3;
$L__BB4_6:
	setp.ne.s32 	%p5, %r2, 0;
	@%p5 bra 	$L__BB4_8;
	ld.shared.u32 	%r19, [_ZZ18spike_count_kernelPKiPiiE12shared_count];
	cvta.to.global.u64 	%rd6, %rd2;
	atom.global.add.u32 	%r20, [%rd6], %r19;
$L__BB4_8:
	ret;

}
	// .globl	_Z18firing_rate_kernelPfPKifi
.visible .entry _Z18firing_rate_kernelPfPKifi(
	.param .u64 .ptr .align 1 _Z18firing_rate_kernelPfPKifi_param_0,
	.param .u64 .ptr .align 1 _Z18firing_rate_kernelPfPKifi_param_1,
	.param .f32 _Z18firing_rate_kernelPfPKifi_param_2,
	.param .u32 _Z18firing_rate_kernelPfPKifi_param_3
)
{
	.reg .pred 	%p<2>;
	.reg .b32 	%r<7>;
	.reg .b32 	%f<5>;
	.reg .b64 	%rd<8>;

	ld.param.u64 	%rd1, [_Z18firing_rate_kernelPfPKifi_param_0];
	ld.param.u64 	%rd2, [_Z18firing_rate_kernelPfPKifi_param_1];
	ld.param.f32 	%f1, [_Z18firing_rate_kernelPfPKifi_param_2];
	ld.param.u32 	%r2, [_Z18firing_rate_kernelPfPKifi_param_3];
	mov.u32 	%r3, %ctaid.x;
	mov.u32 	%r4, %ntid.x;
	mov.u32 	%r5, %tid.x;
	mad.lo.s32 	%r1, %r3, %r4, %r5;
	setp.ge.s32 	%p1, %r1, %r2;
	@%p1 bra 	$L__BB5_2;
	cvta.to.global.u64 	%rd3, %rd2;
	cvta.to.global.u64 	%rd4, %rd1;
	mul.wide.s32 	%rd5, %r1, 4;
	add.s64 	%rd6, %rd3, %rd5;
	ld.global.nc.u32 	%r6, [%rd6];
	cvt.rn.f32.s32 	%f2, %r6;
	div.rn.f32 	%f3, %f2, %f1;
	mul.f32 	%f4, %f3, 0f447A0000;
	add.s64 	%rd7, %rd4, %rd5;
	st.global.f32 	[%rd7], %f4;
$L__BB5_2:
	ret;

}


// ===== COMPILED SASS (sm_100) =====

	.target	sm_100

	.elftype	@"ET_EXEC"


//--------------------- .note.nv.tkinfo           --------------------------
	.section	.note.nv.tkinfo,"",@"SHT_NOTE"
	.sectionflags	@"SHF_NOTE_NV_TKINFO"
	.tkinfo
        /*0018*/ 	.word	0x00000002
        /*0030*/ 	.string	""
        /*0030*/ 	.string	"ptxas"
        /*0030*/ 	.string	"Cuda compilation tools, release 13.0, V13.0.88"
        /*0030*/ 	.string	"Build cuda_13.0.r13.0/compiler.36424714_0"
        /*0030*/ 	.string	"-arch sm_100 -m 64 "



//--------------------- .note.nv.cuinfo           --------------------------
	.section	.note.nv.cuinfo,"",@"SHT_NOTE"
	.sectionflags	@"SHF_NOTE_NV_CUINFO"
        /*0018*/ 	.short	0x0002
        /*001a*/ 	.short	0x0064
        /*001c*/ 	.short	0x0082
	.zero		2


//--------------------- .nv.info                  --------------------------
	.section	.nv.info,"",@"SHT_CUDA_INFO"
	.align	4


	//----- nvinfo : EIATTR_REGCOUNT
	.align		4
        /*0000*/ 	.byte	0x04, 0x2f
        /*0002*/ 	.short	(.L_1 - .L_0)
	.align		4
.L_0:
        /*0004*/ 	.word	index@(_Z24izhikevich_update_kernelPfS_S_PKfPifi)
        /*0008*/ 	.word	0x00000016


	//----- nvinfo : EIATTR_FRAME_SIZE
	.align		4
.L_1:
        /*000c*/ 	.byte	0x04, 0x11
        /*000e*/ 	.short	(.L_3 - .L_2)
	.align		4
.L_2:
        /*0010*/ 	.word	index@(_Z24izhikevich_update_kernelPfS_S_PKfPifi)
        /*0014*/ 	.word	0x00000000


	//----- nvinfo : EIATTR_REGCOUNT
	.align		4
.L_3:
        /*0018*/ 	.byte	0x04, 0x2f
        /*001a*/ 	.short	(.L_5 - .L_4)
	.align		4
.L_4:
        /*001c*/ 	.word	index@(_Z24spike_propagation_kernelPfPKiS1_S1_PKfif)
        /*0020*/ 	.word	0x00000020


	//----- nvinfo : EIATTR_FRAME_SIZE
	.align		4
.L_5:
        /*0024*/ 	.byte	0x04, 0x11
        /*0026*/ 	.short	(.L_7 - .L_6)
	.align		4
.L_6:
        /*0028*/ 	.word	index@(_Z24spike_propagation_kernelPfPKiS1_S1_PKfif)
        /*002c*/ 	.word	0x00000000


	//----- nvinfo : EIATTR_REGCOUNT
	.align		4
.L_7:
        /*0030*/ 	.byte	0x04, 0x2f
        /*0032*/ 	.short	(.L_9 - .L_8)
	.align		4
.L_8:
        /*0034*/ 	.word	index@(_Z24stdp_trace_update_kernelPfS_PKiffi)
        /*0038*/ 	.word	0x00000012


	//----- nvinfo : EIATTR_FRAME_SIZE
	.align		4
.L_9:
        /*003c*/ 	.byte	0x04, 0x11
        /*003e*/ 	.short	(.L_11 - .L_10)
	.align		4
.L_10:
        /*0040*/ 	.word	index@($__internal_1_$__cuda_sm3x_div_rn_noftz_f32_slowpath)
        /*0044*/ 	.word	0x00000000


	//----- nvinfo : EIATTR_FRAME_SIZE
	.align		4
.L_11:
        /*0048*/ 	.byte	0x04, 0x11
        /*004a*/ 	.short	(.L_13 - .L_12)
	.align		4
.L_12:
        /*004c*/ 	.word	index@(_Z24stdp_trace_update_kernelPfS_PKiffi)
        /*0050*/ 	.word	0x00000000


	//----- nvinfo : EIATTR_REGCOUNT
	.align		4
.L_13:
        /*0054*/ 	.byte	0x04, 0x2f
        /*0056*/ 	.short	(.L_15 - .L_14)
	.align		4
.L_14:
        /*0058*/ 	.word	index@(_Z25stdp_weight_update_kernelPfPKiS1_PKfS3_S1_ffffi)
        /*005c*/ 	.word	0x00000018


	//----- nvinfo : EIATTR_FRAME_SIZE
	.align		4
.L_15:
        /*0060*/ 	.byte	0x04, 0x11
        /*0062*/ 	.short	(.L_17 - .L_16)
	.align		4
.L_16:
        /*0064*/ 	.word	index@(_Z25stdp_weight_update_kernelPfPKiS1_PKfS3_S1_ffffi)
        /*0068*/ 	.word	0x00000000


	//----- nvinfo : EIATTR_REGCOUNT
	.align		4
.L_17:
        /*006c*/ 	.byte	0x04, 0x2f
        /*006e*/ 	.short	(.L_19 - .L_18)
	.align		4
.L_18:
        /*0070*/ 	.word	index@(_Z18spike_count_kernelPKiPii)
        /*0074*/ 	.word	0x0000000a


	//----- nvinfo : EIATTR_FRAME_SIZE
	.align		4
.L_19:
        /*0078*/ 	.byte	0x04, 0x11
        /*007a*/ 	.short	(.L_21 - .L_20)
	.align		4
.L_20:
        /*007c*/ 	.word	index@(_Z18spike_count_kernelPKiPii)
        /*0080*/ 	.word	0x00000000


	//----- nvinfo : EIATTR_REGCOUNT
	.align		4
.L_21:
        /*0084*/ 	.byte	0x04, 0x2f
        /*0086*/ 	.short	(.L_23 - .L_22)
	.align		4
.L_22:
        /*0088*/ 	.word	index@(_Z18firing_rate_kernelPfPKifi)
        /*008c*/ 	.word	0x00000010


	//----- nvinfo : EIATTR_FRAME_SIZE
	.align		4
.L_23:
        /*0090*/ 	.byte	0x04, 0x11
        /*0092*/ 	.short	(.L_25 - .L_24)
	.align		4
.L_24:
        /*0094*/ 	.word	index@($__internal_0_$__cuda_sm3x_div_rn_noftz_f32_slowpath)
        /*0098*/ 	.word	0x00000000


	//----- nvinfo : EIATTR_FRAME_SIZE
	.align		4
.L_25:
        /*009c*/ 	.byte	0x04, 0x11
        /*009e*/ 	.short	(.L_27 - .L_26)
	.align		4
.L_26:
        /*00a0*/ 	.word	index@(_Z18firing_rate_kernelPfPKifi)
        /*00a4*/ 	.word	0x00000000


	//----- nvinfo : EIATTR_MIN_STACK_SIZE
	.align		4
.L_27:
        /*00a8*/ 	.byte	0x04, 0x12
        /*00aa*/ 	.short	(.L_29 - .L_28)
	.align		4
.L_28:
        /*00ac*/ 	.word	index@(_Z18firing_rate_kernelPfPKifi)
        /*00b0*/ 	.word	0x00000000


	//----- nvinfo : EIATTR_MIN_STACK_SIZE
	.align		4
.L_29:
        /*00b4*/ 	.byte	0x04, 0x12
        /*00b6*/ 	.short	(.L_31 - .L_30)
	.align		4
.L_30:
        /*00b8*/ 	.word	index@(_Z18spike_count_kernelPKiPii)
        /*00bc*/ 	.word	0x00000000


	//----- nvinfo : EIATTR_MIN_STACK_SIZE
	.align		4
.L_31:
        /*00c0*/ 	.byte	0x04, 0x12
        /*00c2*/ 	.short	(.L_33 - .L_32)
	.align		4
.L_32:
        /*00c4*/ 	.word	index@(_Z25stdp_weight_update_kernelPfPKiS1_PKfS3_S1_ffffi)
        /*00c8*/ 	.word	0x00000000


	//----- nvinfo : EIATTR_MIN_STACK_SIZE
	.align		4
.L_33:
        /*00cc*/ 	.byte	0x04, 0x12
        /*00ce*/ 	.short	(.L_35 - .L_34)
	.align		4
.L_34:
        /*00d0*/ 	.word	index@(_Z24stdp_trace_update_kernelPfS_PKiffi)
        /*00d4*/ 	.word	0x00000000


	//----- nvinfo : EIATTR_MIN_STACK_SIZE
	.align		4
.L_35:
        /*00d8*/ 	.byte	0x04, 0x12
        /*00da*/ 	.short	(.L_37 - .L_36)
	.align		4
.L_36:
        /*00dc*/ 	.word	index@(_Z24spike_propagation_kernelPfPKiS1_S1_PKfif)
        /*00e0*/ 	.word	0x00000000


	//----- nvinfo : EIATTR_MIN_STACK_SIZE
	.align		4
.L_37:
        /*00e4*/ 	.byte	0x04, 0x12
        /*00e6*/ 	.short	(.L_39 - .L_38)
	.align		4
.L_38:
        /*00e8*/ 	.word	index@(_Z24izhikevich_update_kernelPfS_S_PKfPifi)
        /*00ec*/ 	.word	0x00000000
.L_39:


//--------------------- .nv.compat                --------------------------
	.section	.nv.compat,"",@"SHT_CUDA_COMPAT_INFO"
	.align	4
        /*0000*/ 	.byte	0x02, 0x09, 0x00, 0x00, 0x02, 0x02, 0x01, 0x00, 0x02, 0x05, 0x05, 0x00, 0x03, 0x07, 0x01, 0x01
        /*0010*/ 	.byte	0x02, 0x03, 0x00, 0x00, 0x02, 0x06, 0x01, 0x00, 0x04, 0x0b, 0x08, 0x00, 0x01, 0x00, 0x00, 0x00
        /*0020*/ 	.byte	0x00, 0x00, 0x00, 0x00


//--------------------- .nv.info._Z18firing_rate_kernelPfPKifi --------------------------
	.section	.nv.info._Z18firing_rate_kernelPfPKifi,"",@"SHT_CUDA_INFO"
	.sectionflags	@""
	.align	4


	//----- nvinfo : EIATTR_CUDA_API_VERSION
	.align		4
        /*0000*/ 	.byte	0x04, 0x37
        /*0002*/ 	.short	(.L_41 - .L_40)
.L_40:
        /*0004*/ 	.word	0x00000082


	//----- nvinfo : EIATTR_KPARAM_INFO
	.align		4
.L_41:
        /*0008*/ 	.byte	0x04, 0x17
        /*000a*/ 	.short	(.L_43 - .L_42)
.L_42:
        /*000c*/ 	.word	0x00000000
        /*0010*/ 	.short	0x0003
        /*0012*/ 	.short	0x0014
        /*0014*/ 	.byte	0x00, 0xf0, 0x11, 0x00


	//----- nvinfo : EIATTR_KPARAM_INFO
	.align		4
.L_43:
        /*0018*/ 	.byte	0x04, 0x17
        /*001a*/ 	.short	(.L_45 - .L_44)
.L_44:
        /*001c*/ 	.word	0x00000000
        /*0020*/ 	.short	0x0002
        /*0022*/ 	.short	0x0010
        /*0024*/ 	.byte	0x00, 0xf0, 0x11, 0x00


	//----- nvinfo : EIATTR_KPARAM_INFO
	.align		4
.L_45:
        /*0028*/ 	.byte	0x04, 0x17
        /*002a*/ 	.short	(.L_47 - .L_46)
.L_46:
        /*002c*/ 	.word	0x00000000
        /*0030*/ 	.short	0x0001
        /*0032*/ 	.short	0x0008
        /*0034*/ 	.byte	0x00, 0xf5, 0x21, 0x00


	//----- nvinfo : EIATTR_KPARAM_INFO
	.align		4
.L_47:
        /*0038*/ 	.byte	0x04, 0x17
        /*003a*/ 	.short	(.L_49 - .L_48)
.L_48:
        /*003c*/ 	.word	0x00000000
        /*0040*/ 	.short	0x0000
        /*0042*/ 	.short	0x0000
        /*0044*/ 	.byte	0x00, 0xf5, 0x21, 0x00


	//----- nvinfo : EIATTR_SPARSE_MMA_MASK
	.align		4
.L_49:
        /*0048*/ 	.byte	0x03, 0x50
        /*004a*/ 	.short	0x0000


	//----- nvinfo : EIATTR_MAXREG_COUNT
	.align		4
        /*004c*/ 	.byte	0x03, 0x1b
        /*004e*/ 	.short	0x00ff


	//----- nvinfo : EIATTR_MERCURY_ISA_VERSION
	.align		4
        /*0050*/ 	.byte	0x03, 0x5f
        /*0052*/ 	.short	0x0101


	//----- nvinfo : EIATTR_VRC_CTA_INIT_COUNT
	.align		4
        /*0054*/ 	.byte	0x02, 0x4a
	.zero		1
	.zero		1


	//----- nvinfo : EIATTR_EXIT_INSTR_OFFSETS
	.align		4
        /*0058*/ 	.byte	0x04, 0x1c
        /*005a*/ 	.short	(.L_51 - .L_50)


	//   ....[0]....
.L_50:
        /*005c*/ 	.word	0x00000070


	//   ....[1]....
        /*0060*/ 	.word	0x000001f0


	//----- nvinfo : EIATTR_CRS_STACK_SIZE
	.align		4
.L_51:
        /*0064*/ 	.byte	0x04, 0x1e
        /*0066*/ 	.short	(.L_53 - .L_52)
.L_52:
        /*0068*/ 	.word	0x00000000


	//----- nvinfo : EIATTR_CBANK_PARAM_SIZE
	.align		4
.L_53:
        /*006c*/ 	.byte	0x03, 0x19
        /*006e*/ 	.short	0x0018


	//----- nvinfo : EIATTR_PARAM_CBANK
	.align		4
        /*0070*/ 	.byte	0x04, 0x0a
        /*0072*/ 	.short	(.L_55 - .L_54)
	.align		4
.L_54:
        /*0074*/ 	.word	index@(.nv.constant0._Z18firing_rate_kernelPfPKifi)
        /*0078*/ 	.short	0x0380
        /*007a*/ 	.short	0x0018


	//----- nvinfo : EIATTR_SW_WAR
	.align		4
.L_55:
        /*007c*/ 	.byte	0x04, 0x36
        /*007e*/ 	.short	(.L_57 - .L_56)
.L_56:
        /*0080*/ 	.word	0x00000008
.L_57:


//--------------------- .nv.info._Z18spike_count_kernelPKiPii --------------------------
	.section	.nv.info._Z18spike_count_kernelPKiPii,"",@"SHT_CUDA_INFO"
	.sectionflags	@""
	.align	4


	//----- nvinfo : EIATTR_CUDA_API_VERSION
	.align		4
        /*0000*/ 	.byte	0x04, 0x37
        /*0002*/ 	.short	(.L_59 - .L_58)
.L_58:
        /*0004*/ 	.word	0x00000082


	//----- nvinfo : EIATTR_KPARAM_INFO
	.align		4
.L_59:
        /*0008*/ 	.byte	0x04, 0x17
        /*000a*/ 	.short	(.L_61 - .L_60)
.L_60:
        /*000c*/ 	.word	0x00000000
        /*0010*/ 	.short	0x0002
        /*0012*/ 	.short	0x0010
        /*0014*/ 	.byte	0x00, 0xf0, 0x11, 0x00


	//----- nvinfo : EIATTR_KPARAM_INFO
	.align		4
.L_61:
        /*0018*/ 	.byte	0x04, 0x17
        /*001a*/ 	.short	(.L_63 - .L_62)
.L_62:
        /*001c*/ 	.word	0x00000000
        /*0020*/ 	.short	0x0001
        /*0022*/ 	.short	0x0008
        /*0024*/ 	.byte	0x00, 0xf5, 0x21, 0x00


	//----- nvinfo : EIATTR_KPARAM_INFO
	.align		4
.L_63:
        /*0028*/ 	.byte	0x04, 0x17
        /*002a*/ 	.short	(.L_65 - .L_64)
.L_64:
        /*002c*/ 	.word	0x00000000
        /*0030*/ 	.short	0x0000
        /*0032*/ 	.short	0x0000
        /*0034*/ 	.byte	0x00, 0xf5, 0x21, 0x00


	//----- nvinfo : EIATTR_SPARSE_MMA_MASK
	.align		4
.L_65:
        /*0038*/ 	.byte	0x03, 0x50
        /*003a*/ 	.short	0x0000


	//----- nvinfo : EIATTR_MAXREG_COUNT
	.align		4
        /*003c*/ 	.byte	0x03, 0x1b
        /*003e*/ 	.short	0x00ff


	//----- nvinfo : EIATTR_NUM_BARRIERS
	.align		4
        /*0040*/ 	.byte	0x02, 0x4c
        /*0042*/ 	.byte	0x01
	.zero		1


	//----- nvinfo : EIATTR_MERCURY_ISA_VERSION
	.align		4
        /*0044*/ 	.byte	0x03, 0x5f
        /*0046*/ 	.short	0x0101


	//----- nvinfo : EIATTR_VRC_CTA_INIT_COUNT
	.align		4
        /*0048*/ 	.byte	0x02, 0x4a
	.zero		1
	.zero		1


	//----- nvinfo : EIATTR_EXIT_INSTR_OFFSETS
	.align		4
        /*004c*/ 	.byte	0x04, 0x1c
        /*004e*/ 	.short	(.L_67 - .L_66)


	//   ....[0]....
.L_66:
        /*0050*/ 	.word	0x00000200


	//   ....[1]....
        /*0054*/ 	.word	0x00000270


	//----- nvinfo : EIATTR_CBANK_PARAM_SIZE
	.align		4
.L_67:
        /*0058*/ 	.byte	0x03, 0x19
        /*005a*/ 	.short	0x0014


	//----- nvinfo : EIATTR_PARAM_CBANK
	.align		4
        /*005c*/ 	.byte	0x04, 0x0a
        /*005e*/ 	.short	(.L_69 - .L_68)
	.align		4
.L_68:
        /*0060*/ 	.word	index@(.nv.constant0._Z18spike_count_kernelPKiPii)
        /*0064*/ 	.short	0x0380
        /*0066*/ 	.short	0x0014


	//----- nvinfo : EIATTR_SW_WAR
	.align		4
.L_69:
        /*0068*/ 	.byte	0x04, 0x36
        /*006a*/ 	.short	(.L_71 - .L_70)
.L_70:
        /*006c*/ 	.word	0x00000008
.L_71:


//--------------------- .nv.info._Z25stdp_weight_update_kernelPfPKiS1_PKfS3_S1_ffffi --------------------------
	.section	.nv.info._Z25stdp_weight_update_kernelPfPKiS1_PKfS3_S1_ffffi,"",@"SHT_CUDA_INFO"
	.sectionflags	@""
	.align	4


	//----- nvinfo : EIATTR_CUDA_API_VERSION
	.align		4
        /*0000*/ 	.byte	0x04, 0x37
        /*0002*/ 	.short	(.L_73 - .L_72)
.L_72:
        /*0004*/ 	.word	0x00000082


	//----- nvinfo : EIATTR_KPARAM_INFO
	.align		4
.L_73:
        /*0008*/ 	.byte	0x04, 0x17
        /*000a*/ 	.short	(.L_75 - .L_74)
.L_74:
        /*000c*/ 	.word	0x00000000
        /*0010*/ 	.short	0x000a
        /*0012*/ 	.short	0x0040
        /*0014*/ 	.byte	0x00, 0xf0, 0x11, 0x00


	//----- nvinfo : EIATTR_KPARAM_INFO
	.align		4
.L_75:
        /*0018*/ 	.byte	0x04, 0x17
        /*001a*/ 	.short	(.L_77 - .L_76)
.L_76:
        /*001c*/ 	.word	0x00000000
        /*0020*/ 	.short	0x0009
        /*0022*/ 	.short	0x003c
        /*0024*/ 	.byte	0x00, 0xf0, 0x11, 0x00


	//----- nvinfo : EIATTR_KPARAM_INFO
	.align		4
.L_77:
        /*0028*/ 	.byte	0x04, 0x17
        /*002a*/ 	.short	(.L_79 - .L_78)
.L_78:
        /*002c*/ 	.word	0x00000000
        /*0030*/ 	.short	0x0008
        /*0032*/ 	.short	0x0038
        /*0034*/ 	.byte	0x00, 0xf0, 0x11, 0x00


	//----- nvinfo : EIATTR_KPARAM_INFO
	.align		4
.L_79:
        /*0038*/ 	.byte	0x04, 0x17
        /*003a*/ 	.short	(.L_81 - .L_80)
.L_80:
        /*003c*/ 	.word	0x00000000
        /*0040*/ 	.short	0x0007
        /*0042*/ 	.short	0x0034
        /*0044*/ 	.byte	0x00, 0xf0, 0x11, 0x00


	//----- nvinfo : EIATTR_KPARAM_INFO
	.align		4
.L_81:
        /*0048*/ 	.byte	0x04, 0x17
        /*004a*/ 	.short	(.L_83 - .L_82)
.L_82:
        /*004c*/ 	.word	0x00000000
        /*0050*/ 	.short	0x0006
        /*0052*/ 	.short	0x0030
        /*0054*/ 	.byte	0x00, 0xf0, 0x11, 0x00


	//----- nvinfo : EIATTR_KPARAM_INFO
	.align		4
.L_83:
        /*0058*/ 	.byte	0x04, 0x17
        /*005a*/ 	.short	(.L_85 - .L_84)
.L_84:
        /*005c*/ 	.word	0x00000000
        /*0060*/ 	.short	0x0005
        /*0062*/ 	.short	0x0028
        /*0064*/ 	.byte	0x00, 0xf5, 0x21, 0x00


	//----- nvinfo : EIATTR_KPARAM_INFO
	.align		4
.L_85:
        /*0068*/ 	.byte	0x04, 0x17
        /*006a*/ 	.short	(.L_87 - .L_86)
.L_86:
        /*006c*/ 	.word	0x00000000
        /*0070*/ 	.short	0x0004
        /*0072*/ 	.short	0x0020
        /*0074*/ 	.byte	0x00, 0xf5, 0x21, 0x00


	//----- nvinfo : EIATTR_KPARAM_INFO
	.align		4
.L_87:
        /*0078*/ 	.byte	0x04, 0x17
        /*007a*/ 	.short	(.L_89 - .L_88)
.L_88:
        /*007c*/ 	.word	0x00000000
        /*0080*/ 	.short	0x0003
        /*0082*/ 	.short	0x0018
        /*0084*/ 	.byte	0x00, 0xf5, 0x21, 0x00


	//----- nvinfo : EIATTR_KPARAM_INFO
	.align		4
.L_89:
        /*0088*/ 	.byte	0x04, 0x17
        /*008a*/ 	.short	(.L_91 - .L_90)
.L_90:
        /*008c*/ 	.word	0x00000000
        /*0090*/ 	.short	0x0002
        /*0092*/ 	.short	0x0010
        /*0094*/ 	.byte	0x00, 0xf5, 0x21, 0x00


	//----- nvinfo : EIATTR_KPARAM_INFO
	.align		4
.L_91:
        /*0098*/ 	.byte	0x04, 0x17
        /*009a*/ 	.short	(.L_93 - .L_92)
.L_92:
        /*009c*/ 	.word	0x00000000
        /*00a0*/ 	.short	0x0001
        /*00a2*/ 	.short	0x0008
        /*00a4*/ 	.byte	0x00, 0xf5, 0x21, 0x00


	//----- nvinfo : EIATTR_KPARAM_INFO
	.align		4
.L_93:
        /*00a8*/ 	.byte	0x04, 0x17
        /*00aa*/ 	.short	(.L_95 - .L_94)
.L_94:
        /*00ac*/ 	.word	0x00000000
        /*00b0*/ 	.short	0x0000
        /*00b2*/ 	.short	0x0000
        /*00b4*/ 	.byte	0x00, 0xf5, 0x21, 0x00


	//----- nvinfo : EIATTR_SPARSE_MMA_MASK
	.align		4
.L_95:
        /*00b8*/ 	.byte	0x03, 0x50
        /*00ba*/ 	.short	0x0000


	//----- nvinfo : EIATTR_MAXREG_COUNT
	.align		4
        /*00bc*/ 	.byte	0x03, 0x1b
        /*00be*/ 	.short	0x00ff


	//----- nvinfo : EIATTR_MERCURY_ISA_VERSION
	.align		4
        /*00c0*/ 	.byte	0x03, 0x5f
        /*00c2*/ 	.short	0x0101


	//----- nvinfo : EIATTR_VRC_CTA_INIT_COUNT
	.align		4
        /*00c4*/ 	.byte	0x02, 0x4a
	.zero		1
	.zero		1


	//----- nvinfo : EIATTR_EXIT_INSTR_OFFSETS
	.align		4
        /*00c8*/ 	.byte	0x04, 0x1c
        /*00ca*/ 	.short	(.L_97 - .L_96)


	//   ....[0]....
.L_96:
        /*00cc*/ 	.word	0x00000070


	//   ....[1]....
        /*00d0*/ 	.word	0x00000270


	//----- nvinfo : EIATTR_CBANK_PARAM_SIZE
	.align		4
.L_97:
        /*00d4*/ 	.byte	0x03, 0x19
        /*00d6*/ 	.short	0x0044


	//----- nvinfo : EIATTR_PARAM_CBANK
	.align		4
        /*00d8*/ 	.byte	0x04, 0x0a
        /*00da*/ 	.short	(.L_99 - .L_98)
	.align		4
.L_98:
        /*00dc*/ 	.word	index@(.nv.constant0._Z25stdp_weight_update_kernelPfPKiS1_PKfS3_S1_ffffi)
        /*00e0*/ 	.short	0x0380
        /*00e2*/ 	.short	0x0044


	//----- nvinfo : EIATTR_SW_WAR
	.align		4
.L_99:
        /*00e4*/ 	.byte	0x04, 0x36
        /*00e6*/ 	.short	(.L_101 - .L_100)
.L_100:
        /*00e8*/ 	.word	0x00000008
.L_101:


//--------------------- .nv.info._Z24stdp_trace_update_kernelPfS_PKiffi --------------------------
	.section	.nv.info._Z24stdp_trace_update_kernelPfS_PKiffi,"",@"SHT_CUDA_INFO"
	.sectionflags	@""
	.align	4


	//----- nvinfo : EIATTR_CUDA_API_VERSION
	.align		4
        /*0000*/ 	.byte	0x04, 0x37
        /*0002*/ 	.short	(.L_103 - .L_102)
.L_102:
        /*0004*/ 	.word	0x00000082


	//----- nvinfo : EIATTR_KPARAM_INFO
	.align		4
.L_103:
        /*0008*/ 	.byte	0x04, 0x17
        /*000a*/ 	.short	(.L_105 - .L_104)
.L_104:
        /*000c*/ 	.word	0x00000000
        /*0010*/ 	.short	0x0005
        /*0012*/ 	.short	0x0020
        /*0014*/ 	.byte	0x00, 0xf0, 0x11, 0x00


	//----- nvinfo : EIATTR_KPARAM_INFO
	.align		4
.L_105:
        /*0018*/ 	.byte	0x04, 0x17
        /*001a*/ 	.short	(.L_107 - .L_106)
.L_106:
        /*001c*/ 	.word	0x00000000
        /*0020*/ 	.short	0x0004
        /*0022*/ 	.short	0x001c
        /*0024*/ 	.byte	0x00, 0xf0, 0x11, 0x00


	//----- nvinfo : EIATTR_KPARAM_INFO
	.align		4
.L_107:
        /*0028*/ 	.byte	0x04, 0x17
        /*002a*/ 	.short	(.L_109 - .L_108)
.L_108:
        /*002c*/ 	.word	0x00000000
        /*0030*/ 	.short	0x0003
        /*0032*/ 	.short	0x0018
        /*0034*/ 	.byte	0x00, 0xf0, 0x11, 0x00


	//----- nvinfo : EIATTR_KPARAM_INFO
	.align		4
.L_109:
        /*0038*/ 	.byte	0x04, 0x17
        /*003a*/ 	.short	(.L_111 - .L_110)
.L_110:
        /*003c*/ 	.word	0x00000000
        /*0040*/ 	.short	0x0002
        /*0042*/ 	.short	0x0010
        /*0044*/ 	.byte	0x00, 0xf5, 0x21, 0x00


	//----- nvinfo : EIATTR_KPARAM_INFO
	.align		4
.L_111:
        /*0048*/ 	.byte	0x04, 0x17
        /*004a*/ 	.short	(.L_113 - .L_112)
.L_112:
        /*004c*/ 	.word	0x00000000
        /*0050*/ 	.short	0x0001
        /*0052*/ 	.short	0x0008
        /*0054*/ 	.byte	0x00, 0xf5, 0x21, 0x00


	//----- nvinfo : EIATTR_KPARAM_INFO
	.align		4
.L_113:
        /*0058*/ 	.byte	0x04, 0x17
        /*005a*/ 	.short	(.L_115 - .L_114)
.L_114:
        /*005c*/ 	.word	0x00000000
        /*0060*/ 	.short	0x0000
        /*0062*/ 	.short	0x0000
        /*0064*/ 	.byte	0x00, 0xf5, 0x21, 0x00


	//----- nvinfo : EIATTR_SPARSE_MMA_MASK
	.align		4
.L_115:
        /*0068*/ 	.byte	0x03, 0x50
        /*006a*/ 	.short	0x0000


	//----- nvinfo : EIATTR_MAXREG_COUNT
	.align		4
        /*006c*/ 	.byte	0x03, 0x1b
        /*006e*/ 	.short	0x00ff


	//----- nvinfo : EIATTR_MERCURY_ISA_VERSION
	.align		4
        /*0070*/ 	.byte	0x03, 0x5f
        /*0072*/ 	.short	0x0101


	//----- nvinfo : EIATTR_VRC_CTA_INIT_COUNT
	.align		4
        /*0074*/ 	.byte	0x02, 0x4a
	.zero		1
	.zero		1


	//----- nvinfo : EIATTR_EXIT_INSTR_OFFSETS
	.align		4
        /*0078*/ 	.byte	0x04, 0x1c
        /*007a*/ 	.short	(.L_117 - .L_116)


	//   ....[0]....
.L_116:
        /*007c*/ 	.word	0x00000070


	//   ....[1]....
        /*0080*/ 	.word	0x000002f0


	//----- nvinfo : EIATTR_CRS_STACK_SIZE
	.align		4
.L_117:
        /*0084*/ 	.byte	0x04, 0x1e
        /*0086*/ 	.short	(.L_119 - .L_118)
.L_118:
        /*0088*/ 	.word	0x00000000


	//----- nvinfo : EIATTR_CBANK_PARAM_SIZE
	.align		4
.L_119:
        /*008c*/ 	.byte	0x03, 0x19
        /*008e*/ 	.short	0x0024


	//----- nvinfo : EIATTR_PARAM_CBANK
	.align		4
        /*0090*/ 	.byte	0x04, 0x0a
        /*0092*/ 	.short	(.L_121 - .L_120)
	.align		4
.L_120:
        /*0094*/ 	.word	index@(.nv.constant0._Z24stdp_trace_update_kernelPfS_PKiffi)
        /*0098*/ 	.short	0x0380
        /*009a*/ 	.short	0x0024


	//----- nvinfo : EIATTR_SW_WAR
	.align		4
.L_121:
        /*009c*/ 	.byte	0x04, 0x36
        /*009e*/ 	.short	(.L_123 - .L_122)
.L_122:
        /*00a0*/ 	.word	0x00000008
.L_123:


//--------------------- .nv.info._Z24spike_propagation_kernelPfPKiS1_S1_PKfif --------------------------
	.section	.nv.info._Z24spike_propagation_kernelPfPKiS1_S1_PKfif,"",@"SHT_CUDA_INFO"
	.sectionflags	@""
	.align	4


	//----- nvinfo : EIATTR_CUDA_API_VERSION
	.align		4
        /*0000*/ 	.byte	0x04, 0x37
        /*0002*/ 	.short	(.L_125 - .L_124)
.L_124:
        /*0004*/ 	.word	0x00000082


	//----- nvinfo : EIATTR_KPARAM_INFO
	.align		4
.L_125:
        /*0008*/ 	.byte	0x04, 0x17
        /*000a*/ 	.short	(.L_127 - .L_126)
.L_126:
        /*000c*/ 	.word	0x00000000
        /*0010*/ 	.short	0x0006
        /*0012*/ 	.short	0x002c
        /*0014*/ 	.byte	0x00, 0xf0, 0x11, 0x00


	//----- nvinfo : EIATTR_KPARAM_INFO
	.align		4
.L_127:
        /*0018*/ 	.byte	0x04, 0x17
        /*001a*/ 	.short	(.L_129 - .L_128)
.L_128:
        /*001c*/ 	.word	0x00000000
        /*0020*/ 	.short	0x0005
        /*0022*/ 	.short	0x0028
        /*0024*/ 	.byte	0x00, 0xf0, 0x11, 0x00


	//----- nvinfo : EIATTR_KPARAM_INFO
	.align		4
.L_129:
        /*0028*/ 	.byte	0x04, 0x17
        /*002a*/ 	.short	(.L_131 - .L_130)
.L_130:
        /*002c*/ 	.word	0x00000000
        /*0030*/ 	.short	0x0004
        /*0032*/ 	.short	0x0020
        /*0034*/ 	.byte	0x00, 0xf5, 0x21, 0x00


	//----- nvinfo : EIATTR_KPARAM_INFO
	.align		4
.L_131:
        /*0038*/ 	.byte	0x04, 0x17
        /*003a*/ 	.short	(.L_133 - .L_132)
.L_132:
        /*003c*/ 	.word	0x00000000
        /*0040*/ 	.short	0x0003
        /*0042*/ 	.short	0x0018
        /*0044*/ 	.byte	0x00, 0xf5, 0x21, 0x00


	//----- nvinfo : EIATTR_KPARAM_INFO
	.align		4
.L_133:
        /*0048*/ 	.byte	0x04, 0x17
        /*004a*/ 	.short	(.L_135 - .L_134)
.L_134:
        /*004c*/ 	.word	0x00000000
        /*0050*/ 	.short	0x0002
        /*0052*/ 	.short	0x0010
        /*0054*/ 	.byte	0x00, 0xf5, 0x21, 0x00


	//----- nvinfo : EIATTR_KPARAM_INFO
	.align		4
.L_135:
        /*0058*/ 	.byte	0x04, 0x17
        /*005a*/ 	.short	(.L_137 - .L_136)
.L_136:
        /*005c*/ 	.word	0x00000000
        /*0060*/ 	.short	0x0001
        /*0062*/ 	.short	0x0008
        /*0064*/ 	.byte	0x00, 0xf5, 0x21, 0x00


	//----- nvinfo : EIATTR_KPARAM_INFO
	.align		4
.L_137:
        /*0068*/ 	.byte	0x04, 0x17
        /*006a*/ 	.short	(.L_139 - .L_138)
.L_138:
        /*006c*/ 	.word	0x00000000
        /*0070*/ 	.short	0x0000
        /*0072*/ 	.short	0x0000
        /*0074*/ 	.byte	0x00, 0xf5, 0x21, 0x00


	//----- nvinfo : EIATTR_SPARSE_MMA_MASK
	.align		4
.L_139:
        /*0078*/ 	.byte	0x03, 0x50
        /*007a*/ 	.short	0x0000


	//----- nvinfo : EIATTR_MAXREG_COUNT
	.align		4
        /*007c*/ 	.byte	0x03, 0x1b
        /*007e*/ 	.short	0x00ff


	//----- nvinfo : EIATTR_MERCURY_ISA_VERSION
	.align		4
        /*0080*/ 	.byte	0x03, 0x5f
        /*0082*/ 	.short	0x0101


	//----- nvinfo : EIATTR_VRC_CTA_INIT_COUNT
	.align		4
        /*0084*/ 	.byte	0x02, 0x4a
	.zero		1
	.zero		1


	//----- nvinfo : EIATTR_EXIT_INSTR_OFFSETS
	.align		4
        /*0088*/ 	.byte	0x04, 0x1c
        /*008a*/ 	.short	(.L_141 - .L_140)


	//   ....[0]....
.L_140:
        /*008c*/ 	.word	0x00000070


	//   ....[1]....
        /*0090*/ 	.word	0x000000d0


	//   ....[2]....
        /*0094*/ 	.word	0x00000130


	//   ....[3]....
        /*0098*/ 	.word	0x00000770


	//   ....[4]....
        /*009c*/ 	.word	0x00000ad0


	//   ....[5]....
        /*00a0*/ 	.word	0x00000cf0


	//   ....[6]....
        /*00a4*/ 	.word	0x00000e00


	//----- nvinfo : EIATTR_CRS_STACK_SIZE
	.align		4
.L_141:
        /*00a8*/ 	.byte	0x04, 0x1e
        /*00aa*/ 	.short	(.L_143 - .L_142)
.L_142:
        /*00ac*/ 	.word	0x00000000


	//----- nvinfo : EIATTR_CBANK_PARAM_SIZE
	.align		4
.L_143:
        /*00b0*/ 	.byte	0x03, 0x19
        /*00b2*/ 	.short	0x0030


	//----- nvinfo : EIATTR_PARAM_CBANK
	.align		4
        /*00b4*/ 	.byte	0x04, 0x0a
        /*00b6*/ 	.short	(.L_145 - .L_144)
	.align		4
.L_144:
        /*00b8*/ 	.word	index@(.nv.constant0._Z24spike_propagation_kernelPfPKiS1_S1_PKfif)
        /*00bc*/ 	.short	0x0380
        /*00be*/ 	.short	0x0030


	//----- nvinfo : EIATTR_SW_WAR
	.align		4
.L_145:
        /*00c0*/ 	.byte	0x04, 0x36
        /*00c2*/ 	.short	(.L_147 - .L_146)
.L_146:
        /*00c4*/ 	.word	0x00000008
.L_147:


//--------------------- .nv.info._Z24izhikevich_update_kernelPfS_S_PKfPifi --------------------------
	.section	.nv.info._Z24izhikevich_update_kernelPfS_S_PKfPifi,"",@"SHT_CUDA_INFO"
	.sectionflags	@""
	.align	4


	//----- nvinfo : EIATTR_CUDA_API_VERSION
	.align		4
        /*0000*/ 	.byte	0x04, 0x37
        /*0002*/ 	.short	(.L_149 - .L_148)
.L_148:
        /*0004*/ 	.word	0x00000082


	//----- nvinfo : EIATTR_KPARAM_INFO
	.align		4
.L_149:
        /*0008*/ 	.byte	0x04, 0x17
        /*000a*/ 	.short	(.L_151 - .L_150)
.L_150:
        /*000c*/ 	.word	0x00000000
        /*0010*/ 	.short	0x0006
        /*0012*/ 	.short	0x002c
        /*0014*/ 	.byte	0x00, 0xf0, 0x11, 0x00


	//----- nvinfo : EIATTR_KPARAM_INFO
	.align		4
.L_151:
        /*0018*/ 	.byte	0x04, 0x17
        /*001a*/ 	.short	(.L_153 - .L_152)
.L_152:
        /*001c*/ 	.word	0x00000000
        /*0020*/ 	.short	0x0005
        /*0022*/ 	.short	0x0028
        /*0024*/ 	.byte	0x00, 0xf0, 0x11, 0x00


	//----- nvinfo : EIATTR_KPARAM_INFO
	.align		4
.L_153:
        /*0028*/ 	.byte	0x04, 0x17
        /*002a*/ 	.short	(.L_155 - .L_154)
.L_154:
        /*002c*/ 	.word	0x00000000
        /*0030*/ 	.short	0x0004
        /*0032*/ 	.short	0x0020
        /*0034*/ 	.byte	0x00, 0xf5, 0x21, 0x00


	//----- nvinfo : EIATTR_KPARAM_INFO
	.align		4
.L_155:
        /*0038*/ 	.byte	0x04, 0x17
        /*003a*/ 	.short	(.L_157 - .L_156)
.L_156:
        /*003c*/ 	.word	0x00000000
        /*0040*/ 	.short	0x0003
        /*0042*/ 	.short	0x0018
        /*0044*/ 	.byte	0x00, 0xf5, 0x21, 0x00


	//----- nvinfo : EIATTR_KPARAM_INFO
	.align		4
.L_157:
        /*0048*/ 	.byte	0x04, 0x17
        /*004a*/ 	.short	(.L_159 - .L_158)
.L_158:
        /*004c*/ 	.word	0x00000000
        /*0050*/ 	.short	0x0002
        /*0052*/ 	.short	0x0010
        /*0054*/ 	.byte	0x00, 0xf5, 0x21, 0x00


	//----- nvinfo : EIATTR_KPARAM_INFO
	.align		4
.L_159:
        /*0058*/ 	.byte	0x04, 0x17
        /*005a*/ 	.short	(.L_161 - .L_160)
.L_160:
        /*005c*/ 	.word	0x00000000
        /*0060*/ 	.short	0x0001
        /*0062*/ 	.short	0x0008
        /*0064*/ 	.byte	0x00, 0xf5, 0x21, 0x00


	//----- nvinfo : EIATTR_KPARAM_INFO
	.align		4
.L_161:
        /*0068*/ 	.byte	0x04, 0x17
        /*006a*/ 	.short	(.L_163 - .L_162)
.L_162:
        /*006c*/ 	.word	0x00000000
        /*0070*/ 	.short	0x0000
        /*0072*/ 	.short	0x0000
        /*0074*/ 	.byte	0x00, 0xf5, 0x21, 0x00


	//----- nvinfo : EIATTR_SPARSE_MMA_MASK
	.align		4
.L_163:
        /*0078*/ 	.byte	0x03, 0x50
        /*007a*/ 	.short	0x0000


	//----- nvinfo : EIATTR_MAXREG_COUNT
	.align		4
        /*007c*/ 	.byte	0x03, 0x1b
        /*007e*/ 	.short	0x00ff


	//----- nvinfo : EIATTR_MERCURY_ISA_VERSION
	.align		4
        /*0080*/ 	.byte	0x03, 0x5f
        /*0082*/ 	.short	0x0101


	//----- nvinfo : EIATTR_VRC_CTA_INIT_COUNT
	.align		4
        /*0084*/ 	.byte	0x02, 0x4a
	.zero		1
	.zero		1


	//----- nvinfo : EIATTR_EXIT_INSTR_OFFSETS
	.align		4
        /*0088*/ 	.byte	0x04, 0x1c
        /*008a*/ 	.short	(.L_165 - .L_164)


	//   ....[0]....
.L_164:
        /*008c*/ 	.word	0x00000070


	//   ....[1]....
        /*0090*/ 	.word	0x000002e0


	//----- nvinfo : EIATTR_CBANK_PARAM_SIZE
	.align		4
.L_165:
        /*0094*/ 	.byte	0x03, 0x19
        /*0096*/ 	.short	0x0030


	//----- nvinfo : EIATTR_PARAM_CBANK
	.align		4
        /*0098*/ 	.byte	0x04, 0x0a
        /*009a*/ 	.short	(.L_167 - .L_166)
	.align		4
.L_166:
        /*009c*/ 	.word	index@(.nv.constant0._Z24izhikevich_update_kernelPfS_S_PKfPifi)
        /*00a0*/ 	.short	0x0380
        /*00a2*/ 	.short	0x0030


	//----- nvinfo : EIATTR_SW_WAR
	.align		4
.L_167:
        /*00a4*/ 	.byte	0x04, 0x36
        /*00a6*/ 	.short	(.L_169 - .L_168)
.L_168:
        /*00a8*/ 	.word	0x00000008
.L_169:


//--------------------- .nv.callgraph             --------------------------
	.section	.nv.callgraph,"",@"SHT_CUDA_CALLGRAPH"
	.align	4
	.sectionentsize	8
	.align		4
        /*0000*/ 	.word	0x00000000
	.align		4
        /*0004*/ 	.word	0xffffffff
	.align		4
        /*0008*/ 	.word	0x00000000
	.align		4
        /*000c*/ 	.word	0xfffffffe
	.align		4
        /*0010*/ 	.word	0x00000000
	.align		4
        /*0014*/ 	.word	0xfffffffd
	.align		4
        /*0018*/ 	.word	0x00000000
	.align		4
        /*001c*/ 	.word	0xfffffffc


//--------------------- .text._Z18firing_rate_kernelPfPKifi --------------------------
	.section	.text._Z18firing_rate_kernelPfPKifi,"ax",@progbits
	.align	128
        .global         _Z18firing_rate_kernelPfPKifi
        .type           _Z18firing_rate_kernelPfPKifi,@function
        .size           _Z18firing_rate_kernelPfPKifi,(.L_x_38 - _Z18firing_rate_kernelPfPKifi)
        .other          _Z18firing_rate_kernelPfPKifi,@"STO_CUDA_ENTRY STV_DEFAULT"
_Z18firing_rate_kernelPfPKifi:
.text._Z18firing_rate_kernelPfPKifi:
[----:B------:R-:W-:Y:S01]  /*0000*/  LDC R1, c[0x0][0x37c] ;  /* 0x0000df00ff017b82 */ /* 0x000fe20000000800 */
[----:B------:R-:W0:Y:S07]  /*0010*/  S2R R3, SR_TID.X ;  /* 0x0000000000037919 */ /* 0x000e2e0000002100 */
[----:B------:R-:W0:Y:S01]  /*0020*/  S2UR UR4, SR_CTAID.X ;  /* 0x00000000000479c3 */ /* 0x000e220000002500 */
[----:B------:R-:W1:Y:S07]  /*0030*/  LDCU UR5, c[0x0][0x394] ;  /* 0x00007280ff0577ac */ /* 0x000e6e0008000800 */
[----:B------:R-:W0:Y:S02]  /*0040*/  LDC R2, c[0x0][0x360] ;  /* 0x0000d800ff027b82 */ /* 0x000e240000000800 */
[----:B0-----:R-:W-:-:S05]  /*0050*/  IMAD R2, R2, UR4, R3 ;  /* 0x0000000402027c24 */ /* 0x001fca000f8e0203 */
[----:B-1----:R-:W-:-:S13]  /*0060*/  ISETP.GE.AND P0, PT, R2, UR5, PT ;  /* 0x0000000502007c0c */ /* 0x002fda000bf06270 */
[----:B------:R-:W-:Y:S05]  /*0070*/  @P0 EXIT ;  /* 0x000000000000094d */ /* 0x000fea0003800000 */
[----:B------:R-:W0:Y:S01]  /*0080*/  LDC.64 R4, c[0x0][0x388] ;  /* 0x0000e200ff047b82 */ /* 0x000e220000000a00 */
[----:B------:R-:W1:Y:S07]  /*0090*/  LDCU.64 UR4, c[0x0][0x358] ;  /* 0x00006b00ff0477ac */ /* 0x000e6e0008000a00 */
[----:B------:R-:W2:Y:S01]  /*00a0*/  LDC R9, c[0x0][0x390] ;  /* 0x0000e400ff097b82 */ /* 0x000ea20000000800 */
[----:B0-----:R-:W-:-:S05]  /*00b0*/  IMAD.WIDE R4, R2, 0x4, R4 ;  /* 0x0000000402047825 */ /* 0x001fca00078e0204 */
[----:B-1----:R-:W3:Y:S01]  /*00c0*/  LDG.E.CONSTANT R0, desc[UR4][R4.64] ;  /* 0x0000000404007981 */ /* 0x002ee2000c1e9900 */
[----:B------:R-:W-:Y:S01]  /*00d0*/  BSSY.RECONVERGENT B0, `(.L_x_0) ;  /* 0x000000d000007945 */ /* 0x000fe20003800200 */
[----:B--2---:R-:W0:Y:S02]  /*00e0*/  MUFU.RCP R3, R9 ;  /* 0x0000000900037308 */ /* 0x004e240000001000 */
[----:B0-----:R-:W-:-:S04]  /*00f0*/  FFMA R6, R3, -R9, 1 ;  /* 0x3f80000003067423 */ /* 0x001fc80000000809 */
[----:B------:R-:W-:Y:S01]  /*0100*/  FFMA R3, R3, R6, R3 ;  /* 0x0000000603037223 */ /* 0x000fe20000000003 */
[----:B---3--:R-:W-:-:S04]  /*0110*/  I2FP.F32.S32 R0, R0 ;  /* 0x0000000000007245 */ /* 0x008fc80000201400 */
[----:B------:R-:W0:Y:S01]  /*0120*/  FCHK P0, R0, R9 ;  /* 0x0000000900007302 */ /* 0x000e220000000000 */
[----:B------:R-:W-:-:S04]  /*0130*/  FFMA R6, R0, R3, RZ ;  /* 0x0000000300067223 */ /* 0x000fc800000000ff */
[----:B------:R-:W-:-:S04]  /*0140*/  FFMA R7, R6, -R9, R0 ;  /* 0x8000000906077223 */ /* 0x000fc80000000000 */
[----:B------:R-:W-:Y:S01]  /*0150*/  FFMA R3, R3, R7, R6 ;  /* 0x0000000703037223 */ /* 0x000fe20000000006 */
[----:B0-----:R-:W-:Y:S06]  /*0160*/  @!P0 BRA `(.L_x_1) ;  /* 0x00000000000c8947 */ /* 0x001fec0003800000 */
[----:B------:R-:W-:-:S07]  /*0170*/  MOV R4, 0x190 ;  /* 0x0000019000047802 */ /* 0x000fce0000000f00 */
[----:B------:R-:W-:Y:S05]  /*0180*/  CALL.REL.NOINC `($__internal_0_$__cuda_sm3x_div_rn_noftz_f32_slowpath) ;  /* 0x00000000001c7944 */ /* 0x000fea0003c00000 */
[----:B------:R-:W-:-:S07]  /*0190*/  IMAD.MOV.U32 R3, RZ, RZ, R0 ;  /* 0x000000ffff037224 */ /* 0x000fce00078e0000 */
.L_x_1:
[----:B------:R-:W-:Y:S05]  /*01a0*/  BSYNC.RECONVERGENT B0 ;  /* 0x0000000000007941 */ /* 0x000fea0003800200 */
.L_x_0:
[----:B------:R-:W0:Y:S01]  /*01b0*/  LDC.64 R4, c[0x0][0x380] ;  /* 0x0000e000ff047b82 */ /* 0x000e220000000a00 */
[----:B------:R-:W-:Y:S01]  /*01c0*/  FMUL R7, R3, 1000 ;  /* 0x447a000003077820 */ /* 0x000fe20000400000 */
[----:B0-----:R-:W-:-:S05]  /*01d0*/  IMAD.WIDE R2, R2, 0x4, R4 ;  /* 0x0000000402027825 */ /* 0x001fca00078e0204 */
[----:B------:R-:W-:Y:S01]  /*01e0*/  STG.E desc[UR4][R2.64], R7 ;  /* 0x0000000702007986 */ /* 0x000fe2000c101904 */
[----:B------:R-:W-:Y:S05]  /*01f0*/  EXIT ;  /* 0x000000000000794d */ /* 0x000fea0003800000 */
        .weak           $__internal_0_$__cuda_sm3x_div_rn_noftz_f32_slowpath
        .type           $__internal_0_$__cuda_sm3x_div_rn_noftz_f32_slowpath,@function
        .size           $__internal_0_$__cuda_sm3x_div_rn_noftz_f32_slowpath,(.L_x_38 - $__internal_0_$__cuda_sm3x_div_rn_noftz_f32_slowpath)
$__internal_0_$__cuda_sm3x_div_rn_noftz_f32_slowpath:
[----:B------:R-:W0:Y:S01]  /*0200*/  LDC R3, c[0x0][0x390] ;  /* 0x0000e400ff037b82 */ /* 0x000e220000000800 */
[--C-:B------:R-:W-:Y:S01]  /*0210*/  SHF.R.U32.HI R5, RZ, 0x17, R0.reuse ;  /* 0x00000017ff057819 */ /* 0x100fe20000011600 */
[----:B------:R-:W1:Y:S01]  /*0220*/  LDCU UR6, c[0x0][0x390] ;  /* 0x00007200ff0677ac */ /* 0x000e620008000800 */
[----:B------:R-:W-:Y:S01]  /*0230*/  BSSY.RECONVERGENT B1, `(.L_x_2) ;  /* 0x0000064000017945 */ /* 0x000fe20003800200 */
[----:B------:R-:W-:Y:S01]  /*0240*/  IMAD.MOV.U32 R7, RZ, RZ, R0 ;  /* 0x000000ffff077224 */ /* 0x000fe200078e0000 */
[----:B------:R-:W-:-:S05]  /*0250*/  LOP3.LUT R5, R5, 0xff, RZ, 0xc0, !PT ;  /* 0x000000ff05057812 */ /* 0x000fca00078ec0ff */
[----:B------:R-:W-:Y:S02]  /*0260*/  VIADD R10, R5, 0xffffffff ;  /* 0xffffffff050a7836 */ /* 0x000fe40000000000 */
[----:B-1----:R-:W-:Y:S01]  /*0270*/  IMAD.U32 R8, RZ, RZ, UR6 ;  /* 0x00000006ff087e24 */ /* 0x002fe2000f8e00ff */
[----:B0-----:R-:W-:-:S04]  /*0280*/  SHF.R.U32.HI R6, RZ, 0x17, R3 ;  /* 0x00000017ff067819 */ /* 0x001fc80000011603 */
[----:B------:R-:W-:-:S05]  /*0290*/  LOP3.LUT R6, R6, 0xff, RZ, 0xc0, !PT ;  /* 0x000000ff06067812 */ /* 0x000fca00078ec0ff */
[----:B------:R-:W-:-:S05]  /*02a0*/  VIADD R11, R6, 0xffffffff ;  /* 0xffffffff060b7836 */ /* 0x000fca0000000000 */
[----:B------:R-:W-:-:S04]  /*02b0*/  ISETP.GT.U32.AND P0, PT, R11, 0xfd, PT ;  /* 0x000000fd0b00780c */ /* 0x000fc80003f04070 */
[----:B------:R-:W-:-:S13]  /*02c0*/  ISETP.GT.U32.OR P0, PT, R10, 0xfd, P0 ;  /* 0x000000fd0a00780c */ /* 0x000fda0000704470 */
[----:B------:R-:W-:Y:S01]  /*02d0*/  @!P0 IMAD.MOV.U32 R9, RZ, RZ, RZ ;  /* 0x000000ffff098224 */ /* 0x000fe200078e00ff */
[----:B------:R-:W-:Y:S06]  /*02e0*/  @!P0 BRA `(.L_x_3) ;  /* 0x00000000005c8947 */ /* 0x000fec0003800000 */
[----:B------:R-:W-:Y:S02]  /*02f0*/  FSETP.GTU.FTZ.AND P1, PT, |R3|, +INF , PT ;  /* 0x7f8000000300780b */ /* 0x000fe40003f3c200 */
[----:B------:R-:W-:-:S04]  /*0300*/  FSETP.GTU.FTZ.AND P0, PT, |R0|, +INF , PT ;  /* 0x7f8000000000780b */ /* 0x000fc80003f1c200 */
[----:B------:R-:W-:-:S13]  /*0310*/  PLOP3.LUT P0, PT, P0, P1, PT, 0xf8, 0x8f ;  /* 0x00000000008f781c */ /* 0x000fda0000703f70 */
[----:B------:R-:W-:Y:S05]  /*0320*/  @P0 BRA `(.L_x_4) ;  /* 0x00000004004c0947 */ /* 0x000fea0003800000 */
[----:B------:R-:W-:-:S13]  /*0330*/  LOP3.LUT P0, RZ, R8, 0x7fffffff, R7, 0xc8, !PT ;  /* 0x7fffffff08ff7812 */ /* 0x000fda000780c807 */
[----:B------:R-:W-:Y:S05]  /*0340*/  @!P0 BRA `(.L_x_5) ;  /* 0x00000004003c8947 */ /* 0x000fea0003800000 */
[C---:B------:R-:W-:Y:S02]  /*0350*/  FSETP.NEU.FTZ.AND P2, PT, |R0|.reuse, +INF , PT ;  /* 0x7f8000000000780b */ /* 0x040fe40003f5d200 */
[----:B------:R-:W-:Y:S02]  /*0360*/  FSETP.NEU.FTZ.AND P1, PT, |R3|, +INF , PT ;  /* 0x7f8000000300780b */ /* 0x000fe40003f3d200 */
[----:B------:R-:W-:-:S11]  /*0370*/  FSETP.NEU.FTZ.AND P0, PT, |R0|, +INF , PT ;  /* 0x7f8000000000780b */ /* 0x000fd60003f1d200 */
[----:B------:R-:W-:Y:S05]  /*0380*/  @!P1 BRA !P2, `(.L_x_5) ;  /* 0x00000004002c9947 */ /* 0x000fea0005000000 */
[----:B------:R-:W-:-:S04]  /*0390*/  LOP3.LUT P2, RZ, R7, 0x7fffffff, RZ, 0xc0, !PT ;  /* 0x7fffffff07ff7812 */ /* 0x000fc8000784c0ff */
[----:B------:R-:W-:-:S13]  /*03a0*/  PLOP3.LUT P1, PT, P1, P2, PT, 0x2f, 0xf2 ;  /* 0x0000000000f2781c */ /* 0x000fda0000f24577 */
[----:B------:R-:W-:Y:S05]  /*03b0*/  @P1 BRA `(.L_x_6) ;  /* 0x0000000400181947 */ /* 0x000fea0003800000 */
[----:B------:R-:W-:-:S04]  /*03c0*/  LOP3.LUT P1, RZ, R8, 0x7fffffff, RZ, 0xc0, !PT ;  /* 0x7fffffff08ff7812 */ /* 0x000fc8000782c0ff */
[----:B------:R-:W-:-:S13]  /*03d0*/  PLOP3.LUT P0, PT, P0, P1, PT, 0x2f, 0xf2 ;  /* 0x0000000000f2781c */ /* 0x000fda0000702577 */
[----:B------:R-:W-:Y:S05]  /*03e0*/  @P0 BRA `(.L_x_7) ;  /* 0x0000000400000947 */ /* 0x000fea0003800000 */
[----:B------:R-:W-:Y:S02]  /*03f0*/  ISETP.GE.AND P0, PT, R10, RZ, PT ;  /* 0x000000ff0a00720c */ /* 0x000fe40003f06270 */
[----:B------:R-:W-:-:S11]  /*0400*/  ISETP.GE.AND P1, PT, R11, RZ, PT ;  /* 0x000000ff0b00720c */ /* 0x000fd60003f26270 */
[----:B------:R-:W-:Y:S02]  /*0410*/  @P0 IMAD.MOV.U32 R9, RZ, RZ, RZ ;  /* 0x000000ffff090224 */ /* 0x000fe400078e00ff */
[----:B------:R-:W-:Y:S01]  /*0420*/  @!P0 FFMA R7, R0, 1.84467440737095516160e+19, RZ ;  /* 0x5f80000000078823 */ /* 0x000fe200000000ff */
[----:B------:R-:W-:Y:S02]  /*0430*/  @!P0 IMAD.MOV.U32 R9, RZ, RZ, -0x40 ;  /* 0xffffffc0ff098424 */ /* 0x000fe400078e00ff */
[----:B------:R-:W-:Y:S02]  /*0440*/  @!P1 FFMA R8, R3, 1.84467440737095516160e+19, RZ ;  /* 0x5f80000003089823 */ /* 0x000fe400000000ff */
[----:B------:R-:W-:-:S07]  /*0450*/  @!P1 VIADD R9, R9, 0x40 ;  /* 0x0000004009099836 */ /* 0x000fce0000000000 */
.L_x_3:
[----:B------:R-:W-:Y:S01]  /*0460*/  LEA R3, R6, 0xc0800000, 0x17 ;  /* 0xc080000006037811 */ /* 0x000fe200078eb8ff */
[----:B------:R-:W-:Y:S01]  /*0470*/  VIADD R5, R5, 0xffffff81 ;  /* 0xffffff8105057836 */ /* 0x000fe20000000000 */
[----:B------:R-:W-:Y:S03]  /*0480*/  BSSY.RECONVERGENT B2, `(.L_x_8) ;  /* 0x0000035000027945 */ /* 0x000fe60003800200 */
[----:B------:R-:W-:Y:S01]  /*0490*/  IMAD.IADD R3, R8, 0x1, -R3 ;  /* 0x0000000108037824 */ /* 0x000fe200078e0a03 */
[C---:B------:R-:W-:Y:S01]  /*04a0*/  IADD3 R6, PT, PT, R5.reuse, 0x7f, -R6 ;  /* 0x0000007f05067810 */ /* 0x040fe20007ffe806 */
[----:B------:R-:W-:Y:S02]  /*04b0*/  IMAD R0, R5, -0x800000, R7 ;  /* 0xff80000005007824 */ /* 0x000fe400078e0207 */
[----:B------:R-:W0:Y:S01]  /*04c0*/  MUFU.RCP R8, R3 ;  /* 0x0000000300087308 */ /* 0x000e220000001000 */
[----:B------:R-:W-:Y:S01]  /*04d0*/  FADD.FTZ R11, -R3, -RZ ;  /* 0x800000ff030b7221 */ /* 0x000fe20000010100 */
[----:B------:R-:W-:-:S03]  /*04e0*/  IMAD.IADD R6, R6, 0x1, R9 ;  /* 0x0000000106067824 */ /* 0x000fc600078e0209 */
[----:B0-----:R-:W-:-:S04]  /*04f0*/  FFMA R13, R8, R11, 1 ;  /* 0x3f800000080d7423 */ /* 0x001fc8000000000b */
[----:B------:R-:W-:-:S04]  /*0500*/  FFMA R10, R8, R13, R8 ;  /* 0x0000000d080a7223 */ /* 0x000fc80000000008 */
[----:B------:R-:W-:-:S04]  /*0510*/  FFMA R7, R0, R10, RZ ;  /* 0x0000000a00077223 */ /* 0x000fc800000000ff */
[----:B------:R-:W-:-:S04]  /*0520*/  FFMA R8, R11, R7, R0 ;  /* 0x000000070b087223 */ /* 0x000fc80000000000 */
[----:B------:R-:W-:-:S04]  /*0530*/  FFMA R7, R10, R8, R7 ;  /* 0x000000080a077223 */ /* 0x000fc80000000007 */
[----:B------:R-:W-:-:S04]  /*0540*/  FFMA R8, R11, R7, R0 ;  /* 0x000000070b087223 */ /* 0x000fc80000000000 */
[----:B------:R-:W-:-:S05]  /*0550*/  FFMA R0, R10, R8, R7 ;  /* 0x000000080a007223 */ /* 0x000fca0000000007 */
[----:B------:R-:W-:-:S04]  /*0560*/  SHF.R.U32.HI R3, RZ, 0x17, R0 ;  /* 0x00000017ff037819 */ /* 0x000fc80000011600 */
[----:B------:R-:W-:-:S05]  /*0570*/  LOP3.LUT R3, R3, 0xff, RZ, 0xc0, !PT ;  /* 0x000000ff03037812 */ /* 0x000fca00078ec0ff */
[----:B------:R-:W-:-:S04]  /*0580*/  IMAD.IADD R9, R3, 0x1, R6 ;  /* 0x0000000103097824 */ /* 0x000fc800078e0206 */
[----:B------:R-:W-:-:S05]  /*0590*/  VIADD R3, R9, 0xffffffff ;  /* 0xffffffff09037836 */ /* 0x000fca0000000000 */
[----:B------:R-:W-:-:S13]  /*05a0*/  ISETP.GE.U32.AND P0, PT, R3, 0xfe, PT ;  /* 0x000000fe0300780c */ /* 0x000fda0003f06070 */
[----:B------:R-:W-:Y:S05]  /*05b0*/  @!P0 BRA `(.L_x_9) ;  /* 0x0000000000808947 */ /* 0x000fea0003800000 */
[----:B------:R-:W-:-:S13]  /*05c0*/  ISETP.GT.AND P0, PT, R9, 0xfe, PT ;  /* 0x000000fe0900780c */ /* 0x000fda0003f04270 */
[----:B------:R-:W-:Y:S05]  /*05d0*/  @P0 BRA `(.L_x_10) ;  /* 0x00000000006c0947 */ /* 0x000fea0003800000 */
[----:B------:R-:W-:-:S13]  /*05e0*/  ISETP.GE.AND P0, PT, R9, 0x1, PT ;  /* 0x000000010900780c */ /* 0x000fda0003f06270 */
[----:B------:R-:W-:Y:S05]  /*05f0*/  @P0 BRA `(.L_x_11) ;  /* 0x0000000000740947 */ /* 0x000fea0003800000 */
[----:B------:R-:W-:Y:S02]  /*0600*/  ISETP.GE.AND P0, PT, R9, -0x18, PT ;  /* 0xffffffe80900780c */ /* 0x000fe40003f06270 */
[----:B------:R-:W-:-:S11]  /*0610*/  LOP3.LUT R0, R0, 0x80000000, RZ, 0xc0, !PT ;  /* 0x8000000000007812 */ /* 0x000fd600078ec0ff */
[----:B------:R-:W-:Y:S05]  /*0620*/  @!P0 BRA `(.L_x_11) ;  /* 0x0000000000688947 */ /* 0x000fea0003800000 */
[CCC-:B------:R-:W-:Y:S01]  /*0630*/  FFMA.RZ R3, R10.reuse, R8.reuse, R7.reuse ;  /* 0x000000080a037223 */ /* 0x1c0fe2000000c007 */
[CCC-:B------:R-:W-:Y:S01]  /*0640*/  FFMA.RM R6, R10.reuse, R8.reuse, R7.reuse ;  /* 0x000000080a067223 */ /* 0x1c0fe20000004007 */
[C---:B------:R-:W-:Y:S02]  /*0650*/  ISETP.NE.AND P2, PT, R9.reuse, RZ, PT ;  /* 0x000000ff0900720c */ /* 0x040fe40003f45270 */
[----:B------:R-:W-:Y:S02]  /*0660*/  ISETP.NE.AND P1, PT, R9, RZ, PT ;  /* 0x000000ff0900720c */ /* 0x000fe40003f25270 */
[----:B------:R-:W-:Y:S01]  /*0670*/  LOP3.LUT R5, R3, 0x7fffff, RZ, 0xc0, !PT ;  /* 0x007fffff03057812 */ /* 0x000fe200078ec0ff */
[----:B------:R-:W-:Y:S01]  /*0680*/  FFMA.RP R3, R10, R8, R7 ;  /* 0x000000080a037223 */ /* 0x000fe20000008007 */
[----:B------:R-:W-:Y:S02]  /*0690*/  VIADD R8, R9, 0x20 ;  /* 0x0000002009087836 */ /* 0x000fe40000000000 */
[----:B------:R-:W-:Y:S01]  /*06a0*/  LOP3.LUT R5, R5, 0x800000, RZ, 0xfc, !PT ;  /* 0x0080000005057812 */ /* 0x000fe200078efcff */
[----:B------:R-:W-:Y:S01]  /*06b0*/  IMAD.MOV R7, RZ, RZ, -R9 ;  /* 0x000000ffff077224 */ /* 0x000fe200078e0a09 */
[----:B------:R-:W-:-:S02]  /*06c0*/  FSETP.NEU.FTZ.AND P0, PT, R3, R6, PT ;  /* 0x000000060300720b */ /* 0x000fc40003f1d000 */
[----:B------:R-:W-:Y:S02]  /*06d0*/  SHF.L.U32 R8, R5, R8, RZ ;  /* 0x0000000805087219 */ /* 0x000fe400000006ff */
[----:B------:R-:W-:Y:S02]  /*06e0*/  SEL R6, R7, RZ, P2 ;  /* 0x000000ff07067207 */ /* 0x000fe40001000000 */
[----:B------:R-:W-:Y:S02]  /*06f0*/  ISETP.NE.AND P1, PT, R8, RZ, P1 ;  /* 0x000000ff0800720c */ /* 0x000fe40000f25270 */
[----:B------:R-:W-:Y:S02]  /*0700*/  SHF.R.U32.HI R6, RZ, R6, R5 ;  /* 0x00000006ff067219 */ /* 0x000fe40000011605 */
[----:B------:R-:W-:Y:S02]  /*0710*/  PLOP3.LUT P0, PT, P0, P1, PT, 0xf8, 0x8f ;  /* 0x00000000008f781c */ /* 0x000fe40000703f70 */
[----:B------:R-:W-:-:S02]  /*0720*/  SHF.R.U32.HI R8, RZ, 0x1, R6 ;  /* 0x00000001ff087819 */ /* 0x000fc40000011606 */
[----:B------:R-:W-:-:S04]  /*0730*/  SEL R3, RZ, 0x1, !P0 ;  /* 0x00000001ff037807 */ /* 0x000fc80004000000 */
[----:B------:R-:W-:-:S04]  /*0740*/  LOP3.LUT R3, R3, 0x1, R8, 0xf8, !PT ;  /* 0x0000000103037812 */ /* 0x000fc800078ef808 */
[----:B------:R-:W-:-:S05]  /*0750*/  LOP3.LUT R3, R3, R6, RZ, 0xc0, !PT ;  /* 0x0000000603037212 */ /* 0x000fca00078ec0ff */
[----:B------:R-:W-:-:S05]  /*0760*/  IMAD.IADD R3, R8, 0x1, R3 ;  /* 0x0000000108037824 */ /* 0x000fca00078e0203 */
[----:B------:R-:W-:Y:S01]  /*0770*/  LOP3.LUT R0, R3, R0, RZ, 0xfc, !PT ;  /* 0x0000000003007212 */ /* 0x000fe200078efcff */
[----:B------:R-:W-:Y:S06]  /*0780*/  BRA `(.L_x_11) ;  /* 0x0000000000107947 */ /* 0x000fec0003800000 */
.L_x_10:
[----:B------:R-:W-:-:S04]  /*0790*/  LOP3.LUT R0, R0, 0x80000000, RZ, 0xc0, !PT ;  /* 0x8000000000007812 */ /* 0x000fc800078ec0ff */
[----:B------:R-:W-:Y:S01]  /*07a0*/  LOP3.LUT R0, R0, 0x7f800000, RZ, 0xfc, !PT ;  /* 0x7f80000000007812 */ /* 0x000fe200078efcff */
[----:B------:R-:W-:Y:S06]  /*07b0*/  BRA `(.L_x_11) ;  /* 0x0000000000047947 */ /* 0x000fec0003800000 */
.L_x_9:
[----:B------:R-:W-:-:S07]  /*07c0*/  IMAD R0, R6, 0x800000, R0 ;  /* 0x0080000006007824 */ /* 0x000fce00078e0200 */
.L_x_11:
[----:B------:R-:W-:Y:S05]  /*07d0*/  BSYNC.RECONVERGENT B2 ;  /* 0x0000000000027941 */ /* 0x000fea0003800200 */
.L_x_8:
[----:B------:R-:W-:Y:S05]  /*07e0*/  BRA `(.L_x_12) ;  /* 0x0000000000207947 */ /* 0x000fea0003800000 */
.L_x_7:
[----:B------:R-:W-:-:S04]  /*07f0*/  LOP3.LUT R0, R8, 0x80000000, R7, 0x48, !PT ;  /* 0x8000000008007812 */ /* 0x000fc800078e4807 */
[----:B------:R-:W-:Y:S01]  /*0800*/  LOP3.LUT R0, R0, 0x7f800000, RZ, 0xfc, !PT ;  /* 0x7f80000000007812 */ /* 0x000fe200078efcff */
[----:B------:R-:W-:Y:S06]  /*0810*/  BRA `(.L_x_12) ;  /* 0x0000000000147947 */ /* 0x000fec0003800000 */
.L_x_6:
[----:B------:R-:W-:Y:S01]  /*0820*/  LOP3.LUT R0, R8, 0x80000000, R7, 0x48, !PT ;  /* 0x8000000008007812 */ /* 0x000fe200078e4807 */
[----:B------:R-:W-:Y:S06]  /*0830*/  BRA `(.L_x_12) ;  /* 0x00000000000c7947 */ /* 0x000fec0003800000 */
.L_x_5:
[----:B------:R-:W0:Y:S01]  /*0840*/  MUFU.RSQ R0, -QNAN ;  /* 0xffc0000000007908 */ /* 0x000e220000001400 */
[----:B------:R-:W-:Y:S05]  /*0850*/  BRA `(.L_x_12) ;  /* 0x0000000000047947 */ /* 0x000fea0003800000 */
.L_x_4:
[----:B------:R-:W-:-:S07]  /*0860*/  FADD.FTZ R0, R0, R3 ;  /* 0x0000000300007221 */ /* 0x000fce0000010000 */
.L_x_12:
[----:B------:R-:W-:Y:S05]  /*0870*/  BSYNC.RECONVERGENT B1 ;  /* 0x0000000000017941 */ /* 0x000fea0003800200 */
.L_x_2:
[----:B------:R-:W-:-:S04]  /*0880*/  IMAD.MOV.U32 R5, RZ, RZ, 0x0 ;  /* 0x00000000ff057424 */ /* 0x000fc800078e00ff */
[----:B0-----:R-:W-:Y:S05]  /*0890*/  RET.REL.NODEC R4 `(_Z18firing_rate_kernelPfPKifi) ;  /* 0xfffffff404d87950 */ /* 0x001fea0003c3ffff */
.L_x_13:
[----:B------:R-:W-:-:S00]  /*08a0*/  BRA `(.L_x_13) ;  /* 0xfffffffc00fc7947 */ /* 0x000fc0000383ffff */
[----:B------:R-:W-:-:S00]  /*08b0*/  NOP ;  /* 0x0000000000007918 */ /* 0x000fc00000000000 */
        /* <DEDUP_REMOVED lines=12> */
.L_x_38:


//--------------------- .text._Z18spike_count_kernelPKiPii --------------------------
	.section	.text._Z18spike_count_kernelPKiPii,"ax",@progbits
	.align	128
        .global         _Z18spike_count_kernelPKiPii
        .type           _Z18spike_count_kernelPKiPii,@function
        .size           _Z18spike_count_kernelPKiPii,(.L_x_41 - _Z18spike_count_kernelPKiPii)
        .other          _Z18spike_count_kernelPKiPii,@"STO_CUDA_ENTRY STV_DEFAULT"
_Z18spike_count_kernelPKiPii:
.text._Z18spike_count_kernelPKiPii:
[----:B------:R-:W-:Y:S01]  /*0000*/  LDC R1, c[0x0][0x37c] ;  /* 0x0000df00ff017b82 */ /* 0x000fe20000000800 */
[----:B------:R-:W0:Y:S07]  /*0010*/  S2R R7, SR_TID.X ;  /* 0x0000000000077919 */ /* 0x000e2e0000002100 */
[----:B------:R-:W0:Y:S01]  /*0020*/  S2UR UR4, SR_CTAID.X ;  /* 0x00000000000479c3 */ /* 0x000e220000002500 */
[----:B------:R-:W1:Y:S01]  /*0030*/  LDCU UR5, c[0x0][0x390] ;  /* 0x00007200ff0577ac */ /* 0x000e620008000800 */
[----:B------:R-:W-:Y:S01]  /*0040*/  IMAD.MOV.U32 R4, RZ, RZ, RZ ;  /* 0x000000ffff047224 */ /* 0x000fe200078e00ff */
[----:B------:R-:W2:Y:S05]  /*0050*/  LDCU.64 UR6, c[0x0][0x358] ;  /* 0x00006b00ff0677ac */ /* 0x000eaa0008000a00 */
[----:B------:R-:W0:Y:S02]  /*0060*/  LDC R0, c[0x0][0x360] ;  /* 0x0000d800ff007b82 */ /* 0x000e240000000800 */
[----:B0-----:R-:W-:-:S05]  /*0070*/  IMAD R5, R0, UR4, R7 ;  /* 0x0000000400057c24 */ /* 0x001fca000f8e0207 */
[----:B-1----:R-:W-:-:S13]  /*0080*/  ISETP.GE.AND P0, PT, R5, UR5, PT ;  /* 0x0000000505007c0c */ /* 0x002fda000bf06270 */
[----:B------:R-:W0:Y:S02]  /*0090*/  @!P0 LDC.64 R2, c[0x0][0x380] ;  /* 0x0000e000ff028b82 */ /* 0x000e240000000a00 */
[----:B0-----:R-:W-:-:S05]  /*00a0*/  @!P0 IMAD.WIDE R2, R5, 0x4, R2 ;  /* 0x0000000405028825 */ /* 0x001fca00078e0202 */
[----:B--2---:R-:W2:Y:S01]  /*00b0*/  @!P0 LDG.E.CONSTANT R4, desc[UR6][R2.64] ;  /* 0x0000000602048981 */ /* 0x004ea2000c1e9900 */
[----:B------:R-:W0:Y:S01]  /*00c0*/  S2UR UR5, SR_CgaCtaId ;  /* 0x00000000000579c3 */ /* 0x000e220000008800 */
[----:B------:R-:W-:Y:S01]  /*00d0*/  UMOV UR4, 0x400 ;  /* 0x0000040000047882 */ /* 0x000fe20000000000 */
[----:B------:R-:W-:Y:S02]  /*00e0*/  ISETP.GE.U32.AND P1, PT, R0, 0x2, PT ;  /* 0x000000020000780c */ /* 0x000fe40003f26070 */
[----:B------:R-:W-:Y:S01]  /*00f0*/  ISETP.NE.AND P0, PT, R7, RZ, PT ;  /* 0x000000ff0700720c */ /* 0x000fe20003f05270 */
[----:B0-----:R-:W-:-:S06]  /*0100*/  ULEA UR4, UR5, UR4, 0x18 ;  /* 0x0000000405047291 */ /* 0x001fcc000f8ec0ff */
[----:B------:R-:W-:-:S05]  /*0110*/  LEA R5, R7, UR4, 0x2 ;  /* 0x0000000407057c11 */ /* 0x000fca000f8e10ff */
[----:B--2---:R0:W-:Y:S01]  /*0120*/  STS [R5], R4 ;  /* 0x0000000405007388 */ /* 0x0041e20000000800 */
[----:B------:R-:W-:Y:S06]  /*0130*/  BAR.SYNC.DEFER_BLOCKING 0x0 ;  /* 0x0000000000007b1d */ /* 0x000fec0000010000 */
[----:B------:R-:W-:Y:S05]  /*0140*/  @!P1 BRA `(.L_x_14) ;  /* 0x00000000002c9947 */ /* 0x000fea0003800000 */
.L_x_15:
[----:B------:R-:W-:-:S04]  /*0150*/  SHF.R.U32.HI R6, RZ, 0x1, R0 ;  /* 0x00000001ff067819 */ /* 0x000fc80000011600 */
[----:B------:R-:W-:-:S13]  /*0160*/  ISETP.GE.U32.AND P1, PT, R7, R6, PT ;  /* 0x000000060700720c */ /* 0x000fda0003f26070 */
[----:B------:R-:W-:Y:S01]  /*0170*/  @!P1 IMAD R2, R6, 0x4, R5 ;  /* 0x0000000406029824 */ /* 0x000fe200078e0205 */
[----:B------:R-:W-:Y:S05]  /*0180*/  @!P1 LDS R3, [R5] ;  /* 0x0000000005039984 */ /* 0x000fea0000000800 */
[----:B------:R-:W0:Y:S02]  /*0190*/  @!P1 LDS R2, [R2] ;  /* 0x0000000002029984 */ /* 0x000e240000000800 */
[----:B0-----:R-:W-:-:S05]  /*01a0*/  @!P1 IMAD.IADD R4, R2, 0x1, R3 ;  /* 0x0000000102049824 */ /* 0x001fca00078e0203 */
[----:B------:R1:W-:Y:S01]  /*01b0*/  @!P1 STS [R5], R4 ;  /* 0x0000000405009388 */ /* 0x0003e20000000800 */
[----:B------:R-:W-:Y:S01]  /*01c0*/  BAR.SYNC.DEFER_BLOCKING 0x0 ;  /* 0x0000000000007b1d */ /* 0x000fe20000010000 */
[----:B------:R-:W-:Y:S01]  /*01d0*/  ISETP.GT.U32.AND P1, PT, R0, 0x3, PT ;  /* 0x000000030000780c */ /* 0x000fe20003f24070 */
[----:B------:R-:W-:-:S12]  /*01e0*/  IMAD.MOV.U32 R0, RZ, RZ, R6 ;  /* 0x000000ffff007224 */ /* 0x000fd800078e0006 */
[----:B-1----:R-:W-:Y:S05]  /*01f0*/  @P1 BRA `(.L_x_15) ;  /* 0xfffffffc00d41947 */ /* 0x002fea000383ffff */
.L_x_14:
[----:B------:R-:W-:Y:S05]  /*0200*/  @P0 EXIT ;  /* 0x000000000000094d */ /* 0x000fea0003800000 */
[----:B------:R-:W1:Y:S01]  /*0210*/  S2UR UR5, SR_CgaCtaId ;  /* 0x00000000000579c3 */ /* 0x000e620000008800 */
[----:B------:R-:W-:-:S07]  /*0220*/  UMOV UR4, 0x400 ;  /* 0x0000040000047882 */ /* 0x000fce0000000000 */
[----:B------:R-:W2:Y:S01]  /*0230*/  LDC.64 R2, c[0x0][0x388] ;  /* 0x0000e200ff027b82 */ /* 0x000ea20000000a00 */
[----:B-1----:R-:W-:-:S09]  /*0240*/  ULEA UR4, UR5, UR4, 0x18 ;  /* 0x0000000405047291 */ /* 0x002fd2000f8ec0ff */
[----:B0-----:R-:W2:Y:S04]  /*0250*/  LDS R5, [UR4] ;  /* 0x00000004ff057984 */ /* 0x001ea80008000800 */
[----:B--2---:R-:W-:Y:S01]  /*0260*/  REDG.E.ADD.STRONG.GPU desc[UR6][R2.64], R5 ;  /* 0x000000050200798e */ /* 0x004fe2000c12e106 */
[----:B------:R-:W-:Y:S05]  /*0270*/  EXIT ;  /* 0x000000000000794d */ /* 0x000fea0003800000 */
.L_x_16:
        /* <DEDUP_REMOVED lines=16> */
.L_x_41:


//--------------------- .text._Z25stdp_weight_update_kernelPfPKiS1_PKfS3_S1_ffffi --------------------------
	.section	.text._Z25stdp_weight_update_kernelPfPKiS1_PKfS3_S1_ffffi,"ax",@progbits
	.align	128
        .global         _Z25stdp_weight_update_kernelPfPKiS1_PKfS3_S1_ffffi
        .type           _Z25stdp_weight_update_kernelPfPKiS1_PKfS3_S1_ffffi,@function
        .size           _Z25stdp_weight_update_kernelPfPKiS1_PKfS3_S1_ffffi,(.L_x_42 - _Z25stdp_weight_update_kernelPfPKiS1_PKfS3_S1_ffffi)
        .other          _Z25stdp_weight_update_kernelPfPKiS1_PKfS3_S1_ffffi,@"STO_CUDA_ENTRY STV_DEFAULT"
_Z25stdp_weight_update_kernelPfPKiS1_PKfS3_S1_ffffi:
.text._Z25stdp_weight_update_kernelPfPKiS1_PKfS3_S1_ffffi:
        /* <DEDUP_REMOVED lines=9> */
[----:B------:R-:W1:Y:S01]  /*0090*/  LDCU.64 UR4, c[0x0][0x358] ;  /* 0x00006b00ff0477ac */ /* 0x000e620008000a00 */
[----:B------:R-:W2:Y:S06]  /*00a0*/  LDCU.64 UR6, c[0x0][0x3b8] ;  /* 0x00007700ff0677ac */ /* 0x000eac0008000a00 */
[----:B------:R-:W3:Y:S08]  /*00b0*/  LDC.64 R2, c[0x0][0x388] ;  /* 0x0000e200ff027b82 */ /* 0x000ef00000000a00 */
[----:B------:R-:W4:Y:S01]  /*00c0*/  LDC.64 R8, c[0x0][0x3a8] ;  /* 0x0000ea00ff087b82 */ /* 0x000f220000000a00 */
[----:B0-----:R-:W-:-:S07]  /*00d0*/  IMAD.WIDE R4, R17, 0x4, R4 ;  /* 0x0000000411047825 */ /* 0x001fce00078e0204 */
[----:B------:R-:W0:Y:S01]  /*00e0*/  LDC.64 R10, c[0x0][0x380] ;  /* 0x0000e000ff0a7b82 */ /* 0x000e220000000a00 */
[----:B-1----:R-:W4:Y:S01]  /*00f0*/  LDG.E.CONSTANT R21, desc[UR4][R4.64] ;  /* 0x0000000404157981 */ /* 0x002f22000c1e9900 */
[----:B---3--:R-:W-:-:S05]  /*0100*/  IMAD.WIDE R2, R17, 0x4, R2 ;  /* 0x0000000411027825 */ /* 0x008fca00078e0202 */
[----:B------:R-:W3:Y:S01]  /*0110*/  LDG.E.CONSTANT R19, desc[UR4][R2.64] ;  /* 0x0000000402137981 */ /* 0x000ee2000c1e9900 */
[----:B----4-:R-:W-:-:S06]  /*0120*/  IMAD.WIDE R6, R21, 0x4, R8 ;  /* 0x0000000415067825 */ /* 0x010fcc00078e0208 */
[----:B------:R-:W4:Y:S01]  /*0130*/  LDG.E.CONSTANT R6, desc[UR4][R6.64] ;  /* 0x0000000406067981 */ /* 0x000f22000c1e9900 */
[----:B---3--:R-:W-:-:S06]  /*0140*/  IMAD.WIDE R8, R19, 0x4, R8 ;  /* 0x0000000413087825 */ /* 0x008fcc00078e0208 */
[----:B------:R-:W3:Y:S01]  /*0150*/  LDG.E.CONSTANT R8, desc[UR4][R8.64] ;  /* 0x0000000408087981 */ /* 0x000ee2000c1e9900 */
[----:B0-----:R-:W-:-:S05]  /*0160*/  IMAD.WIDE R2, R17, 0x4, R10 ;  /* 0x0000000411027825 */ /* 0x001fca00078e020a */
[----:B------:R-:W5:Y:S01]  /*0170*/  LDG.E R0, desc[UR4][R2.64] ;  /* 0x0000000402007981 */ /* 0x000f62000c1e1900 */
[----:B----4-:R-:W-:Y:S02]  /*0180*/  ISETP.NE.AND P0, PT, R6, 0x1, PT ;  /* 0x000000010600780c */ /* 0x010fe40003f05270 */
[----:B---3--:R-:W-:-:S11]  /*0190*/  ISETP.NE.AND P1, PT, R8, 0x1, PT ;  /* 0x000000010800780c */ /* 0x008fd60003f25270 */
[----:B------:R-:W0:Y:S08]  /*01a0*/  @!P0 LDC.64 R12, c[0x0][0x398] ;  /* 0x0000e600ff0c8b82 */ /* 0x000e300000000a00 */
[----:B------:R-:W1:Y:S08]  /*01b0*/  @!P1 LDC.64 R14, c[0x0][0x3a0] ;  /* 0x0000e800ff0e9b82 */ /* 0x000e700000000a00 */
[----:B------:R-:W5:Y:S01]  /*01c0*/  @!P0 LDC R6, c[0x0][0x3b0] ;  /* 0x0000ec00ff068b82 */ /* 0x000f620000000800 */
[----:B0-----:R-:W-:-:S07]  /*01d0*/  @!P0 IMAD.WIDE R4, R19, 0x4, R12 ;  /* 0x0000000413048825 */ /* 0x001fce00078e020c */
[----:B------:R-:W0:Y:S01]  /*01e0*/  @!P1 LDC R7, c[0x0][0x3b4] ;  /* 0x0000ed00ff079b82 */ /* 0x000e220000000800 */
[----:B------:R-:W5:Y:S01]  /*01f0*/  @!P0 LDG.E.CONSTANT R5, desc[UR4][R4.64] ;  /* 0x0000000404058981 */ /* 0x000f62000c1e9900 */
[----:B-1----:R-:W-:-:S06]  /*0200*/  @!P1 IMAD.WIDE R10, R21, 0x4, R14 ;  /* 0x00000004150a9825 */ /* 0x002fcc00078e020e */
[----:B------:R-:W0:Y:S01]  /*0210*/  @!P1 LDG.E.CONSTANT R11, desc[UR4][R10.64] ;  /* 0x000000040a0b9981 */ /* 0x000e22000c1e9900 */
[----:B-----5:R-:W-:-:S04]  /*0220*/  @!P0 FFMA R0, R5, R6, R0 ;  /* 0x0000000605008223 */ /* 0x020fc80000000000 */
[----:B0-----:R-:W-:-:S05]  /*0230*/  @!P1 FFMA R0, -R11, R7, R0 ;  /* 0x000000070b009223 */ /* 0x001fca0000000100 */
[----:B--2---:R-:W-:-:S04]  /*0240*/  FMNMX R0, R0, UR6, !PT ;  /* 0x0000000600007c09 */ /* 0x004fc8000f800000 */
[----:B------:R-:W-:-:S05]  /*0250*/  FMNMX R7, R0, UR7, PT ;  /* 0x0000000700077c09 */ /* 0x000fca000b800000 */
[----:B------:R-:W-:Y:S01]  /*0260*/  STG.E desc[UR4][R2.64], R7 ;  /* 0x0000000702007986 */ /* 0x000fe2000c101904 */
[----:B------:R-:W-:Y:S05]  /*0270*/  EXIT ;  /* 0x000000000000794d */ /* 0x000fea0003800000 */
.L_x_17:
        /* <DEDUP_REMOVED lines=16> */
.L_x_42:


//--------------------- .text._Z24stdp_trace_update_kernelPfS_PKiffi --------------------------
	.section	.text._Z24stdp_trace_update_kernelPfS_PKiffi,"ax",@progbits
	.align	128
        .global         _Z24stdp_trace_update_kernelPfS_PKiffi
        .type           _Z24stdp_trace_update_kernelPfS_PKiffi,@function
        .size           _Z24stdp_trace_update_kernelPfS_PKiffi,(.L_x_39 - _Z24stdp_trace_update_kernelPfS_PKiffi)
        .other          _Z24stdp_trace_update_kernelPfS_PKiffi,@"STO_CUDA_ENTRY STV_DEFAULT"
_Z24stdp_trace_update_kernelPfS_PKiffi:
.text._Z24stdp_trace_update_kernelPfS_PKiffi:
        /* <DEDUP_REMOVED lines=10> */
[----:B0-----:R-:W0:Y:S08]  /*00a0*/  MUFU.RCP R0, R7 ;  /* 0x0000000700007308 */ /* 0x001e300000001000 */
[----:B------:R-:W2:Y:S01]  /*00b0*/  FCHK P0, -R6, R7 ;  /* 0x0000000706007302 */ /* 0x000ea20000000100 */
[----:B0-----:R-:W-:-:S04]  /*00c0*/  FFMA R3, R0, -R7, 1 ;  /* 0x3f80000000037423 */ /* 0x001fc80000000807 */
[----:B------:R-:W-:-:S04]  /*00d0*/  FFMA R3, R0, R3, R0 ;  /* 0x0000000300037223 */ /* 0x000fc80000000000 */
[----:B------:R-:W-:-:S04]  /*00e0*/  FFMA R5, R3, -R6, RZ ;  /* 0x8000000603057223 */ /* 0x000fc800000000ff */
[----:B------:R-:W-:-:S04]  /*00f0*/  FFMA R0, R5, -R7, -R6 ;  /* 0x8000000705007223 */ /* 0x000fc80000000806 */
[----:B------:R-:W-:Y:S01]  /*0100*/  FFMA R0, R3, R0, R5 ;  /* 0x0000000003007223 */ /* 0x000fe20000000005 */
[----:B-12---:R-:W-:Y:S06]  /*0110*/  @!P0 BRA `(.L_x_18) ;  /* 0x00000000000c8947 */ /* 0x006fec0003800000 */
[----:B------:R-:W-:Y:S01]  /*0120*/  FADD R0, -R6, -RZ ;  /* 0x800000ff06007221 */ /* 0x000fe20000000100 */
[----:B------:R-:W-:-:S07]  /*0130*/  MOV R2, 0x150 ;  /* 0x0000015000027802 */ /* 0x000fce0000000f00 */
[----:B------:R-:W-:Y:S05]  /*0140*/  CALL.REL.NOINC `($__internal_1_$__cuda_sm3x_div_rn_noftz_f32_slowpath) ;  /* 0x00000000006c7944 */ /* 0x000fea0003c00000 */
.L_x_18:
[----:B------:R-:W0:Y:S08]  /*0150*/  LDC.64 R6, c[0x0][0x390] ;  /* 0x0000e400ff067b82 */ /* 0x000e300000000a00 */
[----:B------:R-:W1:Y:S08]  /*0160*/  LDC.64 R2, c[0x0][0x380] ;  /* 0x0000e000ff027b82 */ /* 0x000e700000000a00 */
[----:B------:R-:W2:Y:S01]  /*0170*/  LDC.64 R8, c[0x0][0x388] ;  /* 0x0000e200ff087b82 */ /* 0x000ea20000000a00 */
[----:B0-----:R-:W-:-:S06]  /*0180*/  IMAD.WIDE R6, R4, 0x4, R6 ;  /* 0x0000000404067825 */ /* 0x001fcc00078e0206 */
[----:B------:R-:W3:Y:S01]  /*0190*/  LDG.E.CONSTANT R6, desc[UR4][R6.64] ;  /* 0x0000000406067981 */ /* 0x000ee2000c1e9900 */
[----:B-1----:R-:W-:-:S05]  /*01a0*/  IMAD.WIDE R2, R4, 0x4, R2 ;  /* 0x0000000404027825 */ /* 0x002fca00078e0202 */
[----:B------:R-:W4:Y:S01]  /*01b0*/  LDG.E R11, desc[UR4][R2.64] ;  /* 0x00000004020b7981 */ /* 0x000f22000c1e1900 */
[----:B--2---:R-:W-:-:S05]  /*01c0*/  IMAD.WIDE R4, R4, 0x4, R8 ;  /* 0x0000000404047825 */ /* 0x004fca00078e0208 */
[----:B------:R-:W2:Y:S01]  /*01d0*/  LDG.E R13, desc[UR4][R4.64] ;  /* 0x00000004040d7981 */ /* 0x000ea2000c1e1900 */
[----:B------:R-:W-:Y:S02]  /*01e0*/  IMAD.MOV.U32 R9, RZ, RZ, 0x3bbb989d ;  /* 0x3bbb989dff097424 */ /* 0x000fe400078e00ff */
[----:B------:R-:W-:Y:S02]  /*01f0*/  IMAD.MOV.U32 R15, RZ, RZ, 0x437c0000 ;  /* 0x437c0000ff0f7424 */ /* 0x000fe400078e00ff */
[----:B------:R-:W-:-:S04]  /*0200*/  FFMA.SAT R8, R0, R9, 0.5 ;  /* 0x3f00000000087423 */ /* 0x000fc80000002009 */
[----:B------:R-:W-:-:S04]  /*0210*/  FFMA.RM R8, R8, R15, 12582913 ;  /* 0x4b40000108087423 */ /* 0x000fc8000000400f */
[----:B------:R-:W-:-:S04]  /*0220*/  FADD R9, R8, -12583039 ;  /* 0xcb40007f08097421 */ /* 0x000fc80000000000 */
[----:B------:R-:W-:-:S04]  /*0230*/  FFMA R9, R0, 1.4426950216293334961, -R9 ;  /* 0x3fb8aa3b00097823 */ /* 0x000fc80000000809 */
[----:B------:R-:W-:-:S06]  /*0240*/  FFMA R9, R0, 1.925963033500011079e-08, R9 ;  /* 0x32a5706000097823 */ /* 0x000fcc0000000009 */
[----:B------:R-:W0:Y:S01]  /*0250*/  MUFU.EX2 R9, R9 ;  /* 0x0000000900097308 */ /* 0x000e220000000800 */
[----:B------:R-:W-:-:S04]  /*0260*/  IMAD.SHL.U32 R8, R8, 0x800000, RZ ;  /* 0x0080000008087824 */ /* 0x000fc800078e00ff */
[----:B0-----:R-:W-:Y:S01]  /*0270*/  FMUL R8, R8, R9 ;  /* 0x0000000908087220 */ /* 0x001fe20000400000 */
[----:B---3--:R-:W-:-:S03]  /*0280*/  ISETP.NE.AND P0, PT, R6, 0x1, PT ;  /* 0x000000010600780c */ /* 0x008fc60003f05270 */
[C---:B----4-:R-:W-:Y:S01]  /*0290*/  FMUL R11, R8.reuse, R11 ;  /* 0x0000000b080b7220 */ /* 0x050fe20000400000 */
[----:B--2---:R-:W-:-:S09]  /*02a0*/  FMUL R13, R8, R13 ;  /* 0x0000000d080d7220 */ /* 0x004fd20000400000 */
[----:B------:R-:W-:Y:S01]  /*02b0*/  @!P0 FADD R11, R11, 1 ;  /* 0x3f8000000b0b8421 */ /* 0x000fe20000000000 */
[----:B------:R-:W-:-:S04]  /*02c0*/  @!P0 FADD R13, R13, 1 ;  /* 0x3f8000000d0d8421 */ /* 0x000fc80000000000 */
[----:B------:R-:W-:Y:S04]  /*02d0*/  STG.E desc[UR4][R2.64], R11 ;  /* 0x0000000b02007986 */ /* 0x000fe8000c101904 */
[----:B------:R-:W-:Y:S01]  /*02e0*/  STG.E desc[UR4][R4.64], R13 ;  /* 0x0000000d04007986 */ /* 0x000fe2000c101904 */
[----:B------:R-:W-:Y:S05]  /*02f0*/  EXIT ;  /* 0x000000000000794d */ /* 0x000fea0003800000 */
        .weak           $__internal_1_$__cuda_sm3x_div_rn_noftz_f32_slowpath
        .type           $__internal_1_$__cuda_sm3x_div_rn_noftz_f32_slowpath,@function
        .size           $__internal_1_$__cuda_sm3x_div_rn_noftz_f32_slowpath,(.L_x_39 - $__internal_1_$__cuda_sm3x_div_rn_noftz_f32_slowpath)
$__internal_1_$__cuda_sm3x_div_rn_noftz_f32_slowpath:
[----:B------:R-:W0:Y:S01]  /*0300*/  LDC R3, c[0x0][0x39c] ;  /* 0x0000e700ff037b82 */ /* 0x000e220000000800 */
[----:B------:R-:W-:-:S04]  /*0310*/  SHF.R.U32.HI R5, RZ, 0x17, R0 ;  /* 0x00000017ff057819 */ /* 0x000fc80000011600 */
[----:B------:R-:W-:-:S03]  /*0320*/  LOP3.LUT R5, R5, 0xff, RZ, 0xc0, !PT ;  /* 0x000000ff05057812 */ /* 0x000fc600078ec0ff */
[----:B------:R-:W1:Y:S02]  /*0330*/  LDC R7, c[0x0][0x39c] ;  /* 0x0000e700ff077b82 */ /* 0x000e640000000800 */
[----:B------:R-:W-:Y:S01]  /*0340*/  VIADD R9, R5, 0xffffffff ;  /* 0xffffffff05097836 */ /* 0x000fe20000000000 */
[----:B0-----:R-:W-:-:S04]  /*0350*/  SHF.R.U32.HI R6, RZ, 0x17, R3 ;  /* 0x00000017ff067819 */ /* 0x001fc80000011603 */
[----:B------:R-:W-:-:S05]  /*0360*/  LOP3.LUT R6, R6, 0xff, RZ, 0xc0, !PT ;  /* 0x000000ff06067812 */ /* 0x000fca00078ec0ff */
[----:B------:R-:W-:-:S05]  /*0370*/  VIADD R10, R6, 0xffffffff ;  /* 0xffffffff060a7836 */ /* 0x000fca0000000000 */
[----:B------:R-:W-:-:S04]  /*0380*/  ISETP.GT.U32.AND P0, PT, R10, 0xfd, PT ;  /* 0x000000fd0a00780c */ /* 0x000fc80003f04070 */
[----:B------:R-:W-:-:S13]  /*0390*/  ISETP.GT.U32.OR P0, PT, R9, 0xfd, P0 ;  /* 0x000000fd0900780c */ /* 0x000fda0000704470 */
[----:B------:R-:W-:Y:S01]  /*03a0*/  @!P0 IMAD.MOV.U32 R8, RZ, RZ, RZ ;  /* 0x000000ffff088224 */ /* 0x000fe200078e00ff */
[----:B-1----:R-:W-:Y:S06]  /*03b0*/  @!P0 BRA `(.L_x_19) ;  /* 0x00000000005c8947 */ /* 0x002fec0003800000 */
        /* <DEDUP_REMOVED lines=18> */
[----:B------:R-:W-:Y:S01]  /*04e0*/  @P0 MOV R8, RZ ;  /* 0x000000ff00080202 */ /* 0x000fe20000000f00 */
[----:B------:R-:W-:Y:S02]  /*04f0*/  @!P0 IMAD.MOV.U32 R8, RZ, RZ, -0x40 ;  /* 0xffffffc0ff088424 */ /* 0x000fe400078e00ff */
[----:B------:R-:W-:Y:S01]  /*0500*/  @!P0 FFMA R0, R0, 1.84467440737095516160e+19, RZ ;  /* 0x5f80000000008823 */ /* 0x000fe200000000ff */
[----:B------:R-:W-:Y:S01]  /*0510*/  @!P1 FFMA R7, R3, 1.84467440737095516160e+19, RZ ;  /* 0x5f80000003079823 */ /* 0x000fe200000000ff */
[----:B------:R-:W-:-:S07]  /*0520*/  @!P1 VIADD R8, R8, 0x40 ;  /* 0x0000004008089836 */ /* 0x000fce0000000000 */
.L_x_19:
[----:B------:R-:W-:Y:S01]  /*0530*/  LEA R10, R6, 0xc0800000, 0x17 ;  /* 0xc0800000060a7811 */ /* 0x000fe200078eb8ff */
[----:B------:R-:W-:-:S04]  /*0540*/  VIADD R5, R5, 0xffffff81 ;  /* 0xffffff8105057836 */ /* 0x000fc80000000000 */
[----:B------:R-:W-:Y:S02]  /*0550*/  IMAD.IADD R10, R7, 0x1, -R10 ;  /* 0x00000001070a7824 */ /* 0x000fe400078e0a0a */
[C---:B------:R-:W-:Y:S01]  /*0560*/  IMAD R0, R5.reuse, -0x800000, R0 ;  /* 0xff80000005007824 */ /* 0x040fe200078e0200 */
[----:B------:R-:W-:Y:S01]  /*0570*/  IADD3 R5, PT, PT, R5, 0x7f, -R6 ;  /* 0x0000007f05057810 */ /* 0x000fe20007ffe806 */
[----:B------:R-:W0:Y:S01]  /*0580*/  MUFU.RCP R3, R10 ;  /* 0x0000000a00037308 */ /* 0x000e220000001000 */
[----:B------:R-:W-:Y:S02]  /*0590*/  FADD.FTZ R7, -R10, -RZ ;  /* 0x800000ff0a077221 */ /* 0x000fe40000010100 */
[----:B------:R-:W-:Y:S02]  /*05a0*/  IADD3 R5, PT, PT, R5, R8, RZ ;  /* 0x0000000805057210 */ /* 0x000fe40007ffe0ff */
        /* <DEDUP_REMOVED lines=21> */
[C---:B------:R-:W-:Y:S02]  /*0700*/  VIADD R8, R7.reuse, 0x20 ;  /* 0x0000002007087836 */ /* 0x040fe40000000000 */
[CCC-:B------:R-:W-:Y:S01]  /*0710*/  FFMA.RM R6, R14.reuse, R12.reuse, R9.reuse ;  /* 0x0000000c0e067223 */ /* 0x1c0fe20000004009 */
[----:B------:R-:W-:Y:S02]  /*0720*/  ISETP.NE.AND P2, PT, R7, RZ, PT ;  /* 0x000000ff0700720c */ /* 0x000fe40003f45270 */
[----:B------:R-:W-:Y:S01]  /*0730*/  LOP3.LUT R5, R3, 0x7fffff, RZ, 0xc0, !PT ;  /* 0x007fffff03057812 */ /* 0x000fe200078ec0ff */
[----:B------:R-:W-:Y:S01]  /*0740*/  FFMA.RP R3, R14, R12, R9 ;  /* 0x0000000c0e037223 */ /* 0x000fe20000008009 */
[----:B------:R-:W-:Y:S01]  /*0750*/  ISETP.NE.AND P1, PT, R7, RZ, PT ;  /* 0x000000ff0700720c */ /* 0x000fe20003f25270 */
[----:B------:R-:W-:Y:S01]  /*0760*/  IMAD.MOV R7, RZ, RZ, -R7 ;  /* 0x000000ffff077224 */ /* 0x000fe200078e0a07 */
[----:B------:R-:W-:-:S02]  /*0770*/  LOP3.LUT R5, R5, 0x800000, RZ, 0xfc, !PT ;  /* 0x0080000005057812 */ /* 0x000fc400078efcff */
[----:B------:R-:W-:Y:S02]  /*0780*/  FSETP.NEU.FTZ.AND P0, PT, R3, R6, PT ;  /* 0x000000060300720b */ /* 0x000fe40003f1d000 */
[----:B------:R-:W-:Y:S02]  /*0790*/  SHF.L.U32 R8, R5, R8, RZ ;  /* 0x0000000805087219 */ /* 0x000fe400000006ff */
[----:B------:R-:W-:Y:S02]  /*07a0*/  SEL R6, R7, RZ, P2 ;  /* 0x000000ff07067207 */ /* 0x000fe40001000000 */
[----:B------:R-:W-:Y:S02]  /*07b0*/  ISETP.NE.AND P1, PT, R8, RZ, P1 ;  /* 0x000000ff0800720c */ /* 0x000fe40000f25270 */
[----:B------:R-:W-:Y:S02]  /*07c0*/  SHF.R.U32.HI R6, RZ, R6, R5 ;  /* 0x00000006ff067219 */ /* 0x000fe40000011605 */
[----:B------:R-:W-:-:S02]  /*07d0*/  PLOP3.LUT P0, PT, P0, P1, PT, 0xf8, 0x8f ;  /* 0x00000000008f781c */ /* 0x000fc40000703f70 */
[----:B------:R-:W-:Y:S02]  /*07e0*/  SHF.R.U32.HI R8, RZ, 0x1, R6 ;  /* 0x00000001ff087819 */ /* 0x000fe40000011606 */
[----:B------:R-:W-:-:S04]  /*07f0*/  SEL R3, RZ, 0x1, !P0 ;  /* 0x00000001ff037807 */ /* 0x000fc80004000000 */
[----:B------:R-:W-:-:S04]  /*0800*/  LOP3.LUT R3, R3, 0x1, R8, 0xf8, !PT ;  /* 0x0000000103037812 */ /* 0x000fc800078ef808 */
[----:B------:R-:W-:-:S04]  /*0810*/  LOP3.LUT R3, R3, R6, RZ, 0xc0, !PT ;  /* 0x0000000603037212 */ /* 0x000fc800078ec0ff */
[----:B------:R-:W-:-:S04]  /*0820*/  IADD3 R3, PT, PT, R8, R3, RZ ;  /* 0x0000000308037210 */ /* 0x000fc80007ffe0ff */
[----:B------:R-:W-:Y:S01]  /*0830*/  LOP3.LUT R0, R3, R0, RZ, 0xfc, !PT ;  /* 0x0000000003007212 */ /* 0x000fe200078efcff */
[----:B------:R-:W-:Y:S06]  /*0840*/  BRA `(.L_x_26) ;  /* 0x0000000000347947 */ /* 0x000fec0003800000 */
.L_x_25:
[----:B------:R-:W-:-:S04]  /*0850*/  LOP3.LUT R0, R0, 0x80000000, RZ, 0xc0, !PT ;  /* 0x8000000000007812 */ /* 0x000fc800078ec0ff */
[----:B------:R-:W-:Y:S01]  /*0860*/  LOP3.LUT R0, R0, 0x7f800000, RZ, 0xfc, !PT ;  /* 0x7f80000000007812 */ /* 0x000fe200078efcff */
[----:B------:R-:W-:Y:S06]  /*0870*/  BRA `(.L_x_26) ;  /* 0x0000000000287947 */ /* 0x000fec0003800000 */
.L_x_24:
[----:B------:R-:W-:Y:S01]  /*0880*/  IMAD R0, R5, 0x800000, R0 ;  /* 0x0080000005007824 */ /* 0x000fe200078e0200 */
[----:B------:R-:W-:Y:S06]  /*0890*/  BRA `(.L_x_26) ;  /* 0x0000000000207947 */ /* 0x000fec0003800000 */
.L_x_23:
[----:B------:R-:W-:-:S04]  /*08a0*/  LOP3.LUT R0, R7, 0x80000000, R0, 0x48, !PT ;  /* 0x8000000007007812 */ /* 0x000fc800078e4800 */
[----:B------:R-:W-:Y:S01]  /*08b0*/  LOP3.LUT R0, R0, 0x7f800000, RZ, 0xfc, !PT ;  /* 0x7f80000000007812 */ /* 0x000fe200078efcff */
[----:B------:R-:W-:Y:S06]  /*08c0*/  BRA `(.L_x_26) ;  /* 0x0000000000147947 */ /* 0x000fec0003800000 */
.L_x_22:
[----:B------:R-:W-:Y:S01]  /*08d0*/  LOP3.LUT R0, R7, 0x80000000, R0, 0x48, !PT ;  /* 0x8000000007007812 */ /* 0x000fe200078e4800 */
[----:B------:R-:W-:Y:S06]  /*08e0*/  BRA `(.L_x_26) ;  /* 0x00000000000c7947 */ /* 0x000fec0003800000 */
.L_x_21:
[----:B------:R-:W0:Y:S01]  /*08f0*/  MUFU.RSQ R0, -QNAN ;  /* 0xffc0000000007908 */ /* 0x000e220000001400 */
[----:B------:R-:W-:Y:S05]  /*0900*/  BRA `(.L_x_26) ;  /* 0x0000000000047947 */ /* 0x000fea0003800000 */
.L_x_20:
[----:B------:R-:W-:-:S07]  /*0910*/  FADD.FTZ R0, R0, R3 ;  /* 0x0000000300007221 */ /* 0x000fce0000010000 */
.L_x_26:
[----:B------:R-:W-:-:S04]  /*0920*/  IMAD.MOV.U32 R3, RZ, RZ, 0x0 ;  /* 0x00000000ff037424 */ /* 0x000fc800078e00ff */
[----:B0-----:R-:W-:Y:S05]  /*0930*/  RET.REL.NODEC R2 `(_Z24stdp_trace_update_kernelPfS_PKiffi) ;  /* 0xfffffff402b07950 */ /* 0x001fea0003c3ffff */
.L_x_27:
        /* <DEDUP_REMOVED lines=12> */
.L_x_39:


//--------------------- .text._Z24spike_propagation_kernelPfPKiS1_S1_PKfif --------------------------
	.section	.text._Z24spike_propagation_kernelPfPKiS1_S1_PKfif,"ax",@progbits
	.align	128
        .global         _Z24spike_propagation_kernelPfPKiS1_S1_PKfif
        .type           _Z24spike_propagation_kernelPfPKiS1_S1_PKfif,@function
        .size           _Z24spike_propagation_kernelPfPKiS1_S1_PKfif,(.L_x_44 - _Z24spike_propagation_kernelPfPKiS1_S1_PKfif)
        .other          _Z24spike_propagation_kernelPfPKiS1_S1_PKfif,@"STO_CUDA_ENTRY STV_DEFAULT"
_Z24spike_propagation_kernelPfPKiS1_S1_PKfif:
.text._Z24spike_propagation_kernelPfPKiS1_S1_PKfif:
        /* <DEDUP_REMOVED lines=10> */
[----:B0-----:R-:W-:-:S06]  /*00a0*/  IMAD.WIDE R2, R5, 0x4, R2 ;  /* 0x0000000405027825 */ /* 0x001fcc00078e0202 */
[----:B-1----:R-:W2:Y:S02]  /*00b0*/  LDG.E.CONSTANT R2, desc[UR4][R2.64] ;  /* 0x0000000402027981 */ /* 0x002ea4000c1e9900 */
[----:B--2---:R-:W-:-:S13]  /*00c0*/  ISETP.NE.AND P0, PT, R2, 0x1, PT ;  /* 0x000000010200780c */ /* 0x004fda0003f05270 */
[----:B------:R-:W-:Y:S05]  /*00d0*/  @P0 EXIT ;  /* 0x000000000000094d */ /* 0x000fea0003800000 */
[----:B------:R-:W0:Y:S02]  /*00e0*/  LDC.64 R2, c[0x0][0x390] ;  /* 0x0000e400ff027b82 */ /* 0x000e240000000a00 */
[----:B0-----:R-:W-:-:S05]  /*00f0*/  IMAD.WIDE R2, R5, 0x4, R2 ;  /* 0x0000000405027825 */ /* 0x001fca00078e0202 */
[----:B------:R-:W2:Y:S04]  /*0100*/  LDG.E.CONSTANT R0, desc[UR4][R2.64] ;  /* 0x0000000402007981 */ /* 0x000ea8000c1e9900 */
[----:B------:R-:W2:Y:S02]  /*0110*/  LDG.E.CONSTANT R5, desc[UR4][R2.64+0x4] ;  /* 0x0000040402057981 */ /* 0x000ea4000c1e9900 */
[----:B--2---:R-:W-:-:S13]  /*0120*/  ISETP.GE.AND P0, PT, R0, R5, PT ;  /* 0x000000050000720c */ /* 0x004fda0003f06270 */
[----:B------:R-:W-:Y:S05]  /*0130*/  @P0 EXIT ;  /* 0x000000000000094d */ /* 0x000fea0003800000 */
[CC--:B------:R-:W-:Y:S01]  /*0140*/  IADD3 R3, PT, PT, -R5.reuse, R0.reuse, RZ ;  /* 0x0000000005037210 */ /* 0x0c0fe20007ffe1ff */
[----:B------:R-:W0:Y:S01]  /*0150*/  LDCU UR6, c[0x0][0x3ac] ;  /* 0x00007580ff0677ac */ /* 0x000e220008000800 */
[----:B------:R-:W-:Y:S01]  /*0160*/  IADD3 R2, PT, PT, R5, -R0, RZ ;  /* 0x8000000005027210 */ /* 0x000fe20007ffe0ff */
[----:B------:R-:W-:Y:S01]  /*0170*/  BSSY.RECONVERGENT B0, `(.L_x_28) ;  /* 0x000005f000007945 */ /* 0x000fe20003800200 */
[----:B------:R-:W-:Y:S02]  /*0180*/  ISETP.GT.U32.AND P1, PT, R3, -0x10, PT ;  /* 0xfffffff00300780c */ /* 0x000fe40003f24070 */
[----:B------:R-:W-:-:S11]  /*0190*/  LOP3.LUT P0, R3, R2, 0xf, RZ, 0xc0, !PT ;  /* 0x0000000f02037812 */ /* 0x000fd6000780c0ff */
[----:B------:R-:W-:Y:S05]  /*01a0*/  @P1 BRA `(.L_x_29) ;  /* 0x00000004006c1947 */ /* 0x000fea0003800000 */
[----:B------:R-:W-:-:S04]  /*01b0*/  LOP3.LUT R4, R2, 0xfffffff0, RZ, 0xc0, !PT ;  /* 0xfffffff002047812 */ /* 0x000fc800078ec0ff */
[----:B------:R-:W-:-:S07]  /*01c0*/  IADD3 R4, PT, PT, -R4, RZ, RZ ;  /* 0x000000ff04047210 */ /* 0x000fce0007ffe1ff */
.L_x_30:
[----:B-1----:R-:W1:Y:S08]  /*01d0*/  LDC.64 R14, c[0x0][0x3a0] ;  /* 0x0000e800ff0e7b82 */ /* 0x002e700000000a00 */
[----:B------:R-:W2:Y:S08]  /*01e0*/  LDC.64 R16, c[0x0][0x398] ;  /* 0x0000e600ff107b82 */ /* 0x000eb00000000a00 */
[----:B------:R-:W3:Y:S01]  /*01f0*/  LDC.64 R12, c[0x0][0x380] ;  /* 0x0000e000ff0c7b82 */ /* 0x000ee20000000a00 */
[----:B-1----:R-:W-:-:S05]  /*0200*/  IMAD.WIDE R14, R0, 0x4, R14 ;  /* 0x00000004000e7825 */ /* 0x002fca00078e020e */
[----:B------:R-:W0:Y:S01]  /*0210*/  LDG.E.CONSTANT R10, desc[UR4][R14.64] ;  /* 0x000000040e0a7981 */ /* 0x000e22000c1e9900 */
[----:B--2---:R-:W-:-:S03]  /*0220*/  IMAD.WIDE R16, R0, 0x4, R16 ;  /* 0x0000000400107825 */ /* 0x004fc600078e0210 */
[----:B------:R-:W2:Y:S04]  /*0230*/  LDG.E.CONSTANT R22, desc[UR4][R14.64+0x4] ;  /* 0x000004040e167981 */ /* 0x000ea8000c1e9900 */
[----:B------:R-:W3:Y:S04]  /*0240*/  LDG.E.CONSTANT R21, desc[UR4][R16.64] ;  /* 0x0000000410157981 */ /* 0x000ee8000c1e9900 */
[----:B------:R-:W4:Y:S04]  /*0250*/  LDG.E.CONSTANT R11, desc[UR4][R16.64+0x4] ;  /* 0x00000404100b7981 */ /* 0x000f28000c1e9900 */
[----:B------:R-:W5:Y:S04]  /*0260*/  LDG.E.CONSTANT R18, desc[UR4][R14.64+0x8] ;  /* 0x000008040e127981 */ /* 0x000f68000c1e9900 */
        /* <DEDUP_REMOVED lines=8> */
[----:B------:R-:W5:Y:S01]  /*02f0*/  LDG.E.CONSTANT R5, desc[UR4][R16.64+0x18] ;  /* 0x0000180410057981 */ /* 0x000f62000c1e9900 */
[----:B0-----:R-:W-:Y:S01]  /*0300*/  FMUL R23, R10, UR6 ;  /* 0x000000060a177c20 */ /* 0x001fe20008400000 */
[----:B--2---:R-:W-:-:S02]  /*0310*/  FMUL R24, R22, UR6 ;  /* 0x0000000616187c20 */ /* 0x004fc40008400000 */
[----:B------:R-:W2:Y:S01]  /*0320*/  LDG.E.CONSTANT R22, desc[UR4][R14.64+0x1c] ;  /* 0x00001c040e167981 */ /* 0x000ea2000c1e9900 */
[----:B---3--:R-:W-:-:S04]  /*0330*/  IMAD.WIDE R20, R21, 0x4, R12 ;  /* 0x0000000415147825 */ /* 0x008fc800078e020c */
[--C-:B----4-:R-:W-:Y:S01]  /*0340*/  IMAD.WIDE R10, R11, 0x4, R12.reuse ;  /* 0x000000040b0a7825 */ /* 0x110fe200078e020c */
[----:B------:R0:W-:Y:S03]  /*0350*/  REDG.E.ADD.F32.FTZ.RN.STRONG.GPU desc[UR4][R20.64], R23 ;  /* 0x00000017140079a6 */ /* 0x0001e6000c12f304 */
[----:B-----5:R-:W-:Y:S01]  /*0360*/  FMUL R18, R18, UR6 ;  /* 0x0000000612127c20 */ /* 0x020fe20008400000 */
[----:B------:R-:W-:Y:S01]  /*0370*/  REDG.E.ADD.F32.FTZ.RN.STRONG.GPU desc[UR4][R10.64], R24 ;  /* 0x000000180a0079a6 */ /* 0x000fe2000c12f304 */
[----:B------:R-:W-:-:S05]  /*0380*/  IMAD.WIDE R28, R29, 0x4, R12 ;  /* 0x000000041d1c7825 */ /* 0x000fca00078e020c */
[----:B------:R1:W-:Y:S04]  /*0390*/  REDG.E.ADD.F32.FTZ.RN.STRONG.GPU desc[UR4][R28.64], R18 ;  /* 0x000000121c0079a6 */ /* 0x0003e8000c12f304 */
[----:B0-----:R-:W3:Y:S01]  /*03a0*/  LDG.E.CONSTANT R23, desc[UR4][R16.64+0x1c] ;  /* 0x00001c0410177981 */ /* 0x001ee2000c1e9900 */
[----:B------:R-:W-:-:S03]  /*03b0*/  FMUL R9, R9, UR6 ;  /* 0x0000000609097c20 */ /* 0x000fc60008400000 */
[----:B------:R-:W4:Y:S01]  /*03c0*/  LDG.E.CONSTANT R21, desc[UR4][R16.64+0x20] ;  /* 0x0000200410157981 */ /* 0x000f22000c1e9900 */
[----:B-1----:R-:W-:Y:S01]  /*03d0*/  FMUL R29, R6, UR6 ;  /* 0x00000006061d7c20 */ /* 0x002fe20008400000 */
[--C-:B------:R-:W-:Y:S02]  /*03e0*/  IMAD.WIDE R6, R7, 0x4, R12.reuse ;  /* 0x0000000407067825 */ /* 0x100fe400078e020c */
[----:B------:R-:W5:Y:S02]  /*03f0*/  LDG.E.CONSTANT R24, desc[UR4][R14.64+0x20] ;  /* 0x000020040e187981 */ /* 0x000f64000c1e9900 */
[--C-:B------:R-:W-:Y:S02]  /*0400*/  IMAD.WIDE R26, R27, 0x4, R12.reuse ;  /* 0x000000041b1a7825 */ /* 0x100fe400078e020c */
[----:B------:R-:W-:Y:S02]  /*0410*/  REDG.E.ADD.F32.FTZ.RN.STRONG.GPU desc[UR4][R6.64], R29 ;  /* 0x0000001d060079a6 */ /* 0x000fe4000c12f304 */
[----:B------:R-:W-:Y:S01]  /*0420*/  FMUL R28, R8, UR6 ;  /* 0x00000006081c7c20 */ /* 0x000fe20008400000 */
[----:B------:R-:W-:Y:S01]  /*0430*/  IMAD.WIDE R18, R19, 0x4, R12 ;  /* 0x0000000413127825 */ /* 0x000fe200078e020c */
[----:B------:R-:W5:Y:S04]  /*0440*/  LDG.E.CONSTANT R10, desc[UR4][R14.64+0x24] ;  /* 0x000024040e0a7981 */ /* 0x000f68000c1e9900 */
[----:B------:R0:W-:Y:S04]  /*0450*/  REDG.E.ADD.F32.FTZ.RN.STRONG.GPU desc[UR4][R26.64], R9 ;  /* 0x000000091a0079a6 */ /* 0x0001e8000c12f304 */
[----:B------:R-:W5:Y:S04]  /*0460*/  LDG.E.CONSTANT R11, desc[UR4][R16.64+0x24] ;  /* 0x00002404100b7981 */ /* 0x000f68000c1e9900 */
[----:B------:R-:W5:Y:S04]  /*0470*/  LDG.E.CONSTANT R20, desc[UR4][R14.64+0x28] ;  /* 0x000028040e147981 */ /* 0x000f68000c1e9900 */
[----:B0-----:R-:W5:Y:S01]  /*0480*/  LDG.E.CONSTANT R9, desc[UR4][R16.64+0x28] ;  /* 0x0000280410097981 */ /* 0x001f62000c1e9900 */
[----:B------:R-:W-:-:S03]  /*0490*/  FMUL R27, R25, UR6 ;  /* 0x00000006191b7c20 */ /* 0x000fc60008400000 */
[----:B------:R0:W-:Y:S04]  /*04a0*/  REDG.E.ADD.F32.FTZ.RN.STRONG.GPU desc[UR4][R18.64], R28 ;  /* 0x0000001c120079a6 */ /* 0x0001e8000c12f304 */
[----:B------:R-:W5:Y:S04]  /*04b0*/  LDG.E.CONSTANT R7, desc[UR4][R16.64+0x34] ;  /* 0x0000340410077981 */ /* 0x000f68000c1e9900 */
[----:B------:R-:W5:Y:S01]  /*04c0*/  LDG.E.CONSTANT R8, desc[UR4][R16.64+0x2c] ;  /* 0x00002c0410087981 */ /* 0x000f62000c1e9900 */
[----:B0-----:R-:W-:-:S03]  /*04d0*/  IMAD.WIDE R18, R5, 0x4, R12 ;  /* 0x0000000405127825 */ /* 0x001fc600078e020c */
[----:B------:R-:W5:Y:S04]  /*04e0*/  LDG.E.CONSTANT R6, desc[UR4][R16.64+0x38] ;  /* 0x0000380410067981 */ /* 0x000f68000c1e9900 */
[----:B------:R-:W5:Y:S04]  /*04f0*/  LDG.E.CONSTANT R5, desc[UR4][R16.64+0x30] ;  /* 0x0000300410057981 */ /* 0x000f68000c1e9900 */
[----:B------:R-:W5:Y:S04]  /*0500*/  LDG.E.CONSTANT R26, desc[UR4][R14.64+0x2c] ;  /* 0x00002c040e1a7981 */ /* 0x000f68000c1e9900 */
[----:B------:R4:W5:Y:S04]  /*0510*/  LDG.E.CONSTANT R25, desc[UR4][R16.64+0x3c] ;  /* 0x00003c0410197981 */ /* 0x000968000c1e9900 */
[----:B------:R-:W5:Y:S04]  /*0520*/  LDG.E.CONSTANT R29, desc[UR4][R14.64+0x30] ;  /* 0x000030040e1d7981 */ /* 0x000f68000c1e9900 */
[----:B------:R0:W-:Y:S04]  /*0530*/  REDG.E.ADD.F32.FTZ.RN.STRONG.GPU desc[UR4][R18.64], R27 ;  /* 0x0000001b120079a6 */ /* 0x0001e8000c12f304 */
[----:B------:R-:W5:Y:S04]  /*0540*/  LDG.E.CONSTANT R28, desc[UR4][R14.64+0x34] ;  /* 0x000034040e1c7981 */ /* 0x000f68000c1e9900 */
[----:B0-----:R-:W5:Y:S04]  /*0550*/  LDG.E.CONSTANT R27, desc[UR4][R14.64+0x38] ;  /* 0x000038040e1b7981 */ /* 0x001f68000c1e9900 */
[----:B------:R0:W5:Y:S01]  /*0560*/  LDG.E.CONSTANT R18, desc[UR4][R14.64+0x3c] ;  /* 0x00003c040e127981 */ /* 0x000162000c1e9900 */
[----:B------:R-:W-:-:S04]  /*0570*/  IADD3 R4, PT, PT, R4, 0x10, RZ ;  /* 0x0000001004047810 */ /* 0x000fc80007ffe0ff */
[----:B------:R-:W-:Y:S02]  /*0580*/  ISETP.NE.AND P1, PT, R4, RZ, PT ;  /* 0x000000ff0400720c */ /* 0x000fe40003f25270 */
[----:B------:R-:W-:Y:S01]  /*0590*/  IADD3 R0, PT, PT, R0, 0x10, RZ ;  /* 0x0000001000007810 */ /* 0x000fe20007ffe0ff */
[----:B--2---:R-:W-:Y:S01]  /*05a0*/  FMUL R19, R22, UR6 ;  /* 0x0000000616137c20 */ /* 0x004fe20008400000 */
[----:B---3--:R-:W-:-:S04]  /*05b0*/  IMAD.WIDE R22, R23, 0x4, R12 ;  /* 0x0000000417167825 */ /* 0x008fc800078e020c */
[----:B----4-:R-:W-:Y:S01]  /*05c0*/  IMAD.WIDE R16, R21, 0x4, R12 ;  /* 0x0000000415107825 */ /* 0x010fe200078e020c */
[----:B------:R1:W-:Y:S03]  /*05d0*/  REDG.E.ADD.F32.FTZ.RN.STRONG.GPU desc[UR4][R22.64], R19 ;  /* 0x00000013160079a6 */ /* 0x0003e6000c12f304 */
[----:B-----5:R-:W-:-:S05]  /*05e0*/  FMUL R24, R24, UR6 ;  /* 0x0000000618187c20 */ /* 0x020fca0008400000 */
[----:B------:R-:W-:Y:S01]  /*05f0*/  REDG.E.ADD.F32.FTZ.RN.STRONG.GPU desc[UR4][R16.64], R24 ;  /* 0x00000018100079a6 */ /* 0x000fe2000c12f304 */
[----:B-1----:R-:W-:Y:S01]  /*0600*/  FMUL R19, R10, UR6 ;  /* 0x000000060a137c20 */ /* 0x002fe20008400000 */
[----:B------:R-:W-:-:S04]  /*0610*/  IMAD.WIDE R10, R11, 0x4, R12 ;  /* 0x000000040b0a7825 */ /* 0x000fc800078e020c */
[----:B------:R-:W-:Y:S01]  /*0620*/  FMUL R23, R20, UR6 ;  /* 0x0000000614177c20 */ /* 0x000fe20008400000 */
[----:B------:R-:W-:Y:S01]  /*0630*/  REDG.E.ADD.F32.FTZ.RN.STRONG.GPU desc[UR4][R10.64], R19 ;  /* 0x000000130a0079a6 */ /* 0x000fe2000c12f304 */
[----:B------:R-:W-:-:S05]  /*0640*/  IMAD.WIDE R20, R9, 0x4, R12 ;  /* 0x0000000409147825 */ /* 0x000fca00078e020c */
[----:B------:R1:W-:Y:S01]  /*0650*/  REDG.E.ADD.F32.FTZ.RN.STRONG.GPU desc[UR4][R20.64], R23 ;  /* 0x00000017140079a6 */ /* 0x0003e2000c12f304 */
[----:B------:R-:W-:-:S04]  /*0660*/  IMAD.WIDE R8, R8, 0x4, R12 ;  /* 0x0000000408087825 */ /* 0x000fc800078e020c */
[----:B-1----:R-:W-:-:S04]  /*0670*/  IMAD.WIDE R22, R7, 0x4, R12 ;  /* 0x0000000407167825 */ /* 0x002fc800078e020c */
[----:B0-----:R-:W-:-:S04]  /*0680*/  IMAD.WIDE R14, R5, 0x4, R12 ;  /* 0x00000004050e7825 */ /* 0x001fc800078e020c */
[----:B------:R-:W-:-:S04]  /*0690*/  IMAD.WIDE R6, R6, 0x4, R12 ;  /* 0x0000000406067825 */ /* 0x000fc800078e020c */
[----:B------:R-:W-:Y:S01]  /*06a0*/  FMUL R5, R26, UR6 ;  /* 0x000000061a057c20 */ /* 0x000fe20008400000 */
[----:B------:R-:W-:-:S04]  /*06b0*/  IMAD.WIDE R12, R25, 0x4, R12 ;  /* 0x00000004190c7825 */ /* 0x000fc800078e020c */
[----:B------:R1:W-:Y:S01]  /*06c0*/  REDG.E.ADD.F32.FTZ.RN.STRONG.GPU desc[UR4][R8.64], R5 ;  /* 0x00000005080079a6 */ /* 0x0003e2000c12f304 */
[----:B------:R-:W-:-:S05]  /*06d0*/  FMUL R29, R29, UR6 ;  /* 0x000000061d1d7c20 */ /* 0x000fca0008400000 */
[----:B------:R1:W-:Y:S01]  /*06e0*/  REDG.E.ADD.F32.FTZ.RN.STRONG.GPU desc[UR4][R14.64], R29 ;  /* 0x0000001d0e0079a6 */ /* 0x0003e2000c12f304 */
[----:B------:R-:W-:-:S05]  /*06f0*/  FMUL R25, R28, UR6 ;  /* 0x000000061c197c20 */ /* 0x000fca0008400000 */
[----:B------:R1:W-:Y:S01]  /*0700*/  REDG.E.ADD.F32.FTZ.RN.STRONG.GPU desc[UR4][R22.64], R25 ;  /* 0x00000019160079a6 */ /* 0x0003e2000c12f304 */
[----:B------:R-:W-:Y:S01]  /*0710*/  FMUL R27, R27, UR6 ;  /* 0x000000061b1b7c20 */ /* 0x000fe20008400000 */
[----:B------:R-:W-:-:S04]  /*0720*/  FMUL R11, R18, UR6 ;  /* 0x00000006120b7c20 */ /* 0x000fc80008400000 */
[----:B------:R1:W-:Y:S04]  /*0730*/  REDG.E.ADD.F32.FTZ.RN.STRONG.GPU desc[UR4][R6.64], R27 ;  /* 0x0000001b060079a6 */ /* 0x0003e8000c12f304 */
[----:B------:R1:W-:Y:S01]  /*0740*/  REDG.E.ADD.F32.FTZ.RN.STRONG.GPU desc[UR4][R12.64], R11 ;  /* 0x0000000b0c0079a6 */ /* 0x0003e2000c12f304 */
[----:B------:R-:W-:Y:S05]  /*0750*/  @P1 BRA `(.L_x_30) ;  /* 0xfffffff8009c1947 */ /* 0x000fea000383ffff */
.L_x_29:
[----:B0-----:R-:W-:Y:S05]  /*0760*/  BSYNC.RECONVERGENT B0 ;  /* 0x0000000000007941 */ /* 0x001fea0003800200 */
.L_x_28:
[----:B------:R-:W-:Y:S05]  /*0770*/  @!P0 EXIT ;  /* 0x000000000000894d */ /* 0x000fea0003800000 */
[----:B------:R-:W-:Y:S01]  /*0780*/  ISETP.GE.U32.AND P0, PT, R3, 0x8, PT ;  /* 0x000000080300780c */ /* 0x000fe20003f06070 */
[----:B------:R-:W-:Y:S01]  /*0790*/  BSSY.RECONVERGENT B0, `(.L_x_31) ;  /* 0x0000033000007945 */ /* 0x000fe20003800200 */
[----:B------:R-:W-:-:S04]  /*07a0*/  LOP3.LUT R24, R2, 0x7, RZ, 0xc0, !PT ;  /* 0x0000000702187812 */ /* 0x000fc800078ec0ff */
[----:B------:R-:W-:-:S07]  /*07b0*/  ISETP.NE.AND P1, PT, R24, RZ, PT ;  /* 0x000000ff1800720c */ /* 0x000fce0003f25270 */
[----:B------:R-:W-:Y:S06]  /*07c0*/  @!P0 BRA `(.L_x_32) ;  /* 0x0000000000bc8947 */ /* 0x000fec0003800000 */
[----:B-1----:R-:W0:Y:S01]  /*07d0*/  LDC.64 R12, c[0x0][0x3a0] ;  /* 0x0000e800ff0c7b82 */ /* 0x002e220000000a00 */
[----:B------:R-:W1:Y:S07]  /*07e0*/  LDCU UR6, c[0x0][0x3ac] ;  /* 0x00007580ff0677ac */ /* 0x000e6e0008000800 */
[----:B------:R-:W2:Y:S08]  /*07f0*/  LDC.64 R8, c[0x0][0x398] ;  /* 0x0000e600ff087b82 */ /* 0x000eb00000000a00 */
[----:B------:R-:W3:Y:S01]  /*0800*/  LDC.64 R4, c[0x0][0x380] ;  /* 0x0000e000ff047b82 */ /* 0x000ee20000000a00 */
[----:B0-----:R-:W-:-:S05]  /*0810*/  IMAD.WIDE R12, R0, 0x4, R12 ;  /* 0x00000004000c7825 */ /* 0x001fca00078e020c */
[----:B------:R-:W1:Y:S01]  /*0820*/  LDG.E.CONSTANT R6, desc[UR4][R12.64] ;  /* 0x000000040c067981 */ /* 0x000e62000c1e9900 */
        /* <DEDUP_REMOVED lines=10> */
[----:B------:R4:W5:Y:S04]  /*08d0*/  LDG.E.CONSTANT R3, desc[UR4][R8.64+0x1c] ;  /* 0x00001c0408037981 */ /* 0x000968000c1e9900 */
[----:B------:R-:W5:Y:S04]  /*08e0*/  LDG.E.CONSTANT R18, desc[UR4][R12.64+0xc] ;  /* 0x00000c040c127981 */ /* 0x000f68000c1e9900 */
[----:B------:R-:W5:Y:S04]  /*08f0*/  LDG.E.CONSTANT R19, desc[UR4][R12.64+0x10] ;  /* 0x000010040c137981 */ /* 0x000f68000c1e9900 */
[----:B------:R-:W5:Y:S04]  /*0900*/  LDG.E.CONSTANT R20, desc[UR4][R12.64+0x14] ;  /* 0x000014040c147981 */ /* 0x000f68000c1e9900 */
[----:B------:R-:W5:Y:S04]  /*0910*/  LDG.E.CONSTANT R21, desc[UR4][R12.64+0x18] ;  /* 0x000018040c157981 */ /* 0x000f68000c1e9900 */
[----:B------:R0:W5:Y:S01]  /*0920*/  LDG.E.CONSTANT R22, desc[UR4][R12.64+0x1c] ;  /* 0x00001c040c167981 */ /* 0x000162000c1e9900 */
[----:B-1----:R-:W-:Y:S01]  /*0930*/  FMUL R29, R6, UR6 ;  /* 0x00000006061d7c20 */ /* 0x002fe20008400000 */
[----:B--2---:R-:W-:Y:S01]  /*0940*/  FMUL R28, R14, UR6 ;  /* 0x000000060e1c7c20 */ /* 0x004fe20008400000 */
[----:B---3--:R-:W-:-:S04]  /*0950*/  IMAD.WIDE R6, R7, 0x4, R4 ;  /* 0x0000000407067825 */ /* 0x008fc800078e0204 */
[--C-:B----4-:R-:W-:Y:S01]  /*0960*/  IMAD.WIDE R8, R27, 0x4, R4.reuse ;  /* 0x000000041b087825 */ /* 0x110fe200078e0204 */
[----:B------:R-:W-:Y:S03]  /*0970*/  REDG.E.ADD.F32.FTZ.RN.STRONG.GPU desc[UR4][R6.64], R29 ;  /* 0x0000001d060079a6 */ /* 0x000fe6000c12f304 */
[----:B-----5:R-:W-:Y:S01]  /*0980*/  FMUL R27, R10, UR6 ;  /* 0x000000060a1b7c20 */ /* 0x020fe20008400000 */
[----:B------:R-:W-:Y:S01]  /*0990*/  REDG.E.ADD.F32.FTZ.RN.STRONG.GPU desc[UR4][R8.64], R28 ;  /* 0x0000001c080079a6 */ /* 0x000fe2000c12f304 */
[----:B------:R-:W-:-:S04]  /*09a0*/  IMAD.WIDE R10, R11, 0x4, R4 ;  /* 0x000000040b0a7825 */ /* 0x000fc800078e0204 */
[--C-:B0-----:R-:W-:Y:S01]  /*09b0*/  IMAD.WIDE R12, R25, 0x4, R4.reuse ;  /* 0x00000004190c7825 */ /* 0x101fe200078e0204 */
[----:B------:R0:W-:Y:S03]  /*09c0*/  REDG.E.ADD.F32.FTZ.RN.STRONG.GPU desc[UR4][R10.64], R27 ;  /* 0x0000001b0a0079a6 */ /* 0x0001e6000c12f304 */
[----:B------:R-:W-:-:S04]  /*09d0*/  IMAD.WIDE R14, R15, 0x4, R4 ;  /* 0x000000040f0e7825 */ /* 0x000fc800078e0204 */
[----:B------:R-:W-:-:S04]  /*09e0*/  IMAD.WIDE R16, R17, 0x4, R4 ;  /* 0x0000000411107825 */ /* 0x000fc800078e0204 */
[----:B0-----:R-:W-:-:S04]  /*09f0*/  IMAD.WIDE R26, R23, 0x4, R4 ;  /* 0x00000004171a7825 */ /* 0x001fc800078e0204 */
[----:B------:R-:W-:-:S04]  /*0a00*/  IMAD.WIDE R4, R3, 0x4, R4 ;  /* 0x0000000403047825 */ /* 0x000fc800078e0204 */
[----:B------:R-:W-:Y:S01]  /*0a10*/  FMUL R3, R18, UR6 ;  /* 0x0000000612037c20 */ /* 0x000fe20008400000 */
[----:B------:R-:W-:-:S04]  /*0a20*/  FMUL R19, R19, UR6 ;  /* 0x0000000613137c20 */ /* 0x000fc80008400000 */
[----:B------:R0:W-:Y:S01]  /*0a30*/  REDG.E.ADD.F32.FTZ.RN.STRONG.GPU desc[UR4][R12.64], R3 ;  /* 0x000000030c0079a6 */ /* 0x0001e2000c12f304 */
[----:B------:R-:W-:-:S03]  /*0a40*/  FMUL R23, R20, UR6 ;  /* 0x0000000614177c20 */ /* 0x000fc60008400000 */
[----:B------:R0:W-:Y:S01]  /*0a50*/  REDG.E.ADD.F32.FTZ.RN.STRONG.GPU desc[UR4][R14.64], R19 ;  /* 0x000000130e0079a6 */ /* 0x0001e2000c12f304 */
[----:B------:R-:W-:-:S03]  /*0a60*/  FMUL R21, R21, UR6 ;  /* 0x0000000615157c20 */ /* 0x000fc60008400000 */
[----:B------:R0:W-:Y:S01]  /*0a70*/  REDG.E.ADD.F32.FTZ.RN.STRONG.GPU desc[UR4][R16.64], R23 ;  /* 0x00000017100079a6 */ /* 0x0001e2000c12f304 */
[----:B------:R-:W-:-:S03]  /*0a80*/  FMUL R7, R22, UR6 ;  /* 0x0000000616077c20 */ /* 0x000fc60008400000 */
[----:B------:R0:W-:Y:S04]  /*0a90*/  REDG.E.ADD.F32.FTZ.RN.STRONG.GPU desc[UR4][R26.64], R21 ;  /* 0x000000151a0079a6 */ /* 0x0001e8000c12f304 */
[----:B------:R0:W-:Y:S01]  /*0aa0*/  REDG.E.ADD.F32.FTZ.RN.STRONG.GPU desc[UR4][R4.64], R7 ;  /* 0x00000007040079a6 */ /* 0x0001e2000c12f304 */
[----:B------:R-:W-:-:S07]  /*0ab0*/  IADD3 R0, PT, PT, R0, 0x8, RZ ;  /* 0x0000000800007810 */ /* 0x000fce0007ffe0ff */
.L_x_32:
[----:B------:R-:W-:Y:S05]  /*0ac0*/  BSYNC.RECONVERGENT B0 ;  /* 0x0000000000007941 */ /* 0x000fea0003800200 */
.L_x_31:
[----:B------:R-:W-:Y:S05]  /*0ad0*/  @!P1 EXIT ;  /* 0x000000000000994d */ /* 0x000fea0003800000 */
[----:B------:R-:W-:Y:S01]  /*0ae0*/  ISETP.GE.U32.AND P0, PT, R24, 0x4, PT ;  /* 0x000000041800780c */ /* 0x000fe20003f06070 */
[----:B------:R-:W-:Y:S01]  /*0af0*/  BSSY.RECONVERGENT B0, `(.L_x_33) ;  /* 0x000001f000007945 */ /* 0x000fe20003800200 */
[----:B------:R-:W-:-:S04]  /*0b00*/  LOP3.LUT R2, R2, 0x3, RZ, 0xc0, !PT ;  /* 0x0000000302027812 */ /* 0x000fc800078ec0ff */
[----:B------:R-:W-:-:S07]  /*0b10*/  ISETP.NE.AND P1, PT, R2, RZ, PT ;  /* 0x000000ff0200720c */ /* 0x000fce0003f25270 */
[----:B------:R-:W-:Y:S06]  /*0b20*/  @!P0 BRA `(.L_x_34) ;  /* 0x00000000006c8947 */ /* 0x000fec0003800000 */
[----:B01----:R-:W0:Y:S01]  /*0b30*/  LDC.64 R4, c[0x0][0x398] ;  /* 0x0000e600ff047b82 */ /* 0x003e220000000a00 */
[----:B------:R-:W1:Y:S07]  /*0b40*/  LDCU UR6, c[0x0][0x3ac] ;  /* 0x00007580ff0677ac */ /* 0x000e6e0008000800 */
[----:B------:R-:W2:Y:S08]  /*0b50*/  LDC.64 R6, c[0x0][0x3a0] ;  /* 0x0000e800ff067b82 */ /* 0x000eb00000000a00 */
[----:B------:R-:W3:Y:S01]  /*0b60*/  LDC.64 R14, c[0x0][0x380] ;  /* 0x0000e000ff0e7b82 */ /* 0x000ee20000000a00 */
[----:B0-----:R-:W-:-:S05]  /*0b70*/  IMAD.WIDE R10, R0, 0x4, R4 ;  /* 0x00000004000a7825 */ /* 0x001fca00078e0204 */
[----:B------:R-:W3:Y:S01]  /*0b80*/  LDG.E.CONSTANT R5, desc[UR4][R10.64] ;  /* 0x000000040a057981 */ /* 0x000ee2000c1e9900 */
[----:B--2---:R-:W-:-:S03]  /*0b90*/  IMAD.WIDE R12, R0, 0x4, R6 ;  /* 0x00000004000c7825 */ /* 0x004fc600078e0206 */
[----:B------:R-:W2:Y:S04]  /*0ba0*/  LDG.E.CONSTANT R9, desc[UR4][R10.64+0x8] ;  /* 0x000008040a097981 */ /* 0x000ea8000c1e9900 */
[----:B------:R-:W1:Y:S04]  /*0bb0*/  LDG.E.CONSTANT R3, desc[UR4][R12.64] ;  /* 0x000000040c037981 */ /* 0x000e68000c1e9900 */
[----:B------:R-:W4:Y:S04]  /*0bc0*/  LDG.E.CONSTANT R7, desc[UR4][R10.64+0x4] ;  /* 0x000004040a077981 */ /* 0x000f28000c1e9900 */
[----:B------:R-:W5:Y:S04]  /*0bd0*/  LDG.E.CONSTANT R16, desc[UR4][R12.64+0x4] ;  /* 0x000004040c107981 */ /* 0x000f68000c1e9900 */
[----:B------:R5:W5:Y:S04]  /*0be0*/  LDG.E.CONSTANT R19, desc[UR4][R10.64+0xc] ;  /* 0x00000c040a137981 */ /* 0x000b68000c1e9900 */
[----:B------:R-:W5:Y:S04]  /*0bf0*/  LDG.E.CONSTANT R17, desc[UR4][R12.64+0x8] ;  /* 0x000008040c117981 */ /* 0x000f68000c1e9900 */
[----:B------:R-:W5:Y:S01]  /*0c00*/  LDG.E.CONSTANT R18, desc[UR4][R12.64+0xc] ;  /* 0x00000c040c127981 */ /* 0x000f62000c1e9900 */
[----:B---3--:R-:W-:-:S04]  /*0c10*/  IMAD.WIDE R4, R5, 0x4, R14 ;  /* 0x0000000405047825 */ /* 0x008fc800078e020e */
[----:B--2---:R-:W-:-:S04]  /*0c20*/  IMAD.WIDE R8, R9, 0x4, R14 ;  /* 0x0000000409087825 */ /* 0x004fc800078e020e */
[----:B-1----:R-:W-:Y:S01]  /*0c30*/  FMUL R3, R3, UR6 ;  /* 0x0000000603037c20 */ /* 0x002fe20008400000 */
[----:B----4-:R-:W-:-:S04]  /*0c40*/  IMAD.WIDE R6, R7, 0x4, R14 ;  /* 0x0000000407067825 */ /* 0x010fc800078e020e */
[----:B------:R2:W-:Y:S01]  /*0c50*/  REDG.E.ADD.F32.FTZ.RN.STRONG.GPU desc[UR4][R4.64], R3 ;  /* 0x00000003040079a6 */ /* 0x0005e2000c12f304 */
[----:B-----5:R-:W-:Y:S01]  /*0c60*/  FMUL R11, R16, UR6 ;  /* 0x00000006100b7c20 */ /* 0x020fe20008400000 */
[----:B------:R-:W-:-:S04]  /*0c70*/  IMAD.WIDE R14, R19, 0x4, R14 ;  /* 0x00000004130e7825 */ /* 0x000fc800078e020e */
[----:B------:R2:W-:Y:S01]  /*0c80*/  REDG.E.ADD.F32.FTZ.RN.STRONG.GPU desc[UR4][R6.64], R11 ;  /* 0x0000000b060079a6 */ /* 0x0005e2000c12f304 */
[----:B------:R-:W-:Y:S01]  /*0c90*/  FMUL R17, R17, UR6 ;  /* 0x0000000611117c20 */ /* 0x000fe20008400000 */
[----:B------:R-:W-:-:S04]  /*0ca0*/  FMUL R19, R18, UR6 ;  /* 0x0000000612137c20 */ /* 0x000fc80008400000 */
[----:B------:R2:W-:Y:S04]  /*0cb0*/  REDG.E.ADD.F32.FTZ.RN.STRONG.GPU desc[UR4][R8.64], R17 ;  /* 0x00000011080079a6 */ /* 0x0005e8000c12f304 */
[----:B------:R2:W-:Y:S01]  /*0cc0*/  REDG.E.ADD.F32.FTZ.RN.STRONG.GPU desc[UR4][R14.64], R19 ;  /* 0x000000130e0079a6 */ /* 0x0005e2000c12f304 */
[----:B------:R-:W-:-:S07]  /*0cd0*/  IADD3 R0, PT, PT, R0, 0x4, RZ ;  /* 0x0000000400007810 */ /* 0x000fce0007ffe0ff */
.L_x_34:
[----:B------:R-:W-:Y:S05]  /*0ce0*/  BSYNC.RECONVERGENT B0 ;  /* 0x0000000000007941 */ /* 0x000fea0003800200 */
.L_x_33:
[----:B------:R-:W-:Y:S05]  /*0cf0*/  @!P1 EXIT ;  /* 0x000000000000994d */ /* 0x000fea0003800000 */
[----:B012---:R-:W0:Y:S01]  /*0d00*/  LDC.64 R6, c[0x0][0x398] ;  /* 0x0000e600ff067b82 */ /* 0x007e220000000a00 */
[----:B------:R-:W-:Y:S01]  /*0d10*/  IADD3 R14, PT, PT, -R2, RZ, RZ ;  /* 0x000000ff020e7210 */ /* 0x000fe20007ffe1ff */
[----:B------:R-:W1:Y:S06]  /*0d20*/  LDCU UR6, c[0x0][0x3ac] ;  /* 0x00007580ff0677ac */ /* 0x000e6c0008000800 */
[----:B------:R-:W2:Y:S08]  /*0d30*/  LDC.64 R4, c[0x0][0x3a0] ;  /* 0x0000e800ff047b82 */ /* 0x000eb00000000a00 */
[----:B------:R-:W3:Y:S02]  /*0d40*/  LDC.64 R10, c[0x0][0x380] ;  /* 0x0000e000ff0a7b82 */ /* 0x000ee40000000a00 */
.L_x_35:
[----:B--2---:R-:W-:-:S04]  /*0d50*/  IMAD.WIDE R2, R0, 0x4, R4 ;  /* 0x0000000400027825 */ /* 0x004fc800078e0204 */
[----:B0-----:R-:W-:Y:S02]  /*0d60*/  IMAD.WIDE R8, R0, 0x4, R6 ;  /* 0x0000000400087825 */ /* 0x001fe400078e0206 */
[----:B------:R-:W1:Y:S04]  /*0d70*/  LDG.E.CONSTANT R2, desc[UR4][R2.64] ;  /* 0x0000000402027981 */ /* 0x000e68000c1e9900 */
[----:B------:R-:W3:Y:S01]  /*0d80*/  LDG.E.CONSTANT R9, desc[UR4][R8.64] ;  /* 0x0000000408097981 */ /* 0x000ee2000c1e9900 */
[----:B------:R-:W-:-:S04]  /*0d90*/  IADD3 R14, PT, PT, R14, 0x1, RZ ;  /* 0x000000010e0e7810 */ /* 0x000fc80007ffe0ff */
[----:B------:R-:W-:Y:S02]  /*0da0*/  ISETP.NE.AND P0, PT, R14, RZ, PT ;  /* 0x000000ff0e00720c */ /* 0x000fe40003f05270 */
[----:B------:R-:W-:Y:S01]  /*0db0*/  IADD3 R0, PT, PT, R0, 0x1, RZ ;  /* 0x0000000100007810 */ /* 0x000fe20007ffe0ff */
[----:B-1--4-:R-:W-:Y:S01]  /*0dc0*/  FMUL R15, R2, UR6 ;  /* 0x00000006020f7c20 */ /* 0x012fe20008400000 */
[----:B---3--:R-:W-:-:S05]  /*0dd0*/  IMAD.WIDE R12, R9, 0x4, R10 ;  /* 0x00000004090c7825 */ /* 0x008fca00078e020a */
[----:B------:R4:W-:Y:S04]  /*0de0*/  REDG.E.ADD.F32.FTZ.RN.STRONG.GPU desc[UR4][R12.64], R15 ;  /* 0x0000000f0c0079a6 */ /* 0x0009e8000c12f304 */
[----:B------:R-:W-:Y:S05]  /*0df0*/  @P0 BRA `(.L_x_35) ;  /* 0xfffffffc00d40947 */ /* 0x000fea000383ffff */
[----:B------:R-:W-:Y:S05]  /*0e00*/  EXIT ;  /* 0x000000000000794d */ /* 0x000fea0003800000 */
.L_x_36:
        /* <DEDUP_REMOVED lines=15> */
.L_x_44:


//--------------------- .text._Z24izhikevich_update_kernelPfS_S_PKfPifi --------------------------
	.section	.text._Z24izhikevich_update_kernelPfS_S_PKfPifi,"ax",@progbits
	.align	128
        .global         _Z24izhikevich_update_kernelPfS_S_PKfPifi
        .type           _Z24izhikevich_update_kernelPfS_S_PKfPifi,@function
        .size           _Z24izhikevich_update_kernelPfS_S_PKfPifi,(.L_x_45 - _Z24izhikevich_update_kernelPfS_S_PKfPifi)
        .other          _Z24izhikevich_update_kernelPfS_S_PKfPifi,@"STO_CUDA_ENTRY STV_DEFAULT"
_Z24izhikevich_update_kernelPfS_S_PKfPifi:
.text._Z24izhikevich_update_kernelPfS_S_PKfPifi:
        /* <DEDUP_REMOVED lines=10> */
[----:B------:R-:W2:Y:S06]  /*00a0*/  LDCU UR6, c[0x0][0x3a8] ;  /* 0x00007500ff0677ac */ /* 0x000eac0008000800 */
[----:B------:R-:W3:Y:S08]  /*00b0*/  LDC.64 R4, c[0x0][0x388] ;  /* 0x0000e200ff047b82 */ /* 0x000ef00000000a00 */
[----:B------:R-:W4:Y:S01]  /*00c0*/  LDC.64 R6, c[0x0][0x390] ;  /* 0x0000e400ff067b82 */ /* 0x000f220000000a00 */
[----:B0-----:R-:W-:-:S07]  /*00d0*/  IMAD.WIDE R2, R0, 0x4, R2 ;  /* 0x0000000400027825 */ /* 0x001fce00078e0202 */
[----:B------:R-:W0:Y:S01]  /*00e0*/  LDC.64 R10, c[0x0][0x398] ;  /* 0x0000e600ff0a7b82 */ /* 0x000e220000000a00 */
[----:B-1----:R-:W5:Y:S01]  /*00f0*/  LDG.E R8, desc[UR4][R2.64] ;  /* 0x0000000402087981 */ /* 0x002f62000c1e1900 */
[----:B---3--:R-:W-:-:S05]  /*0100*/  IMAD.WIDE R4, R0, 0x4, R4 ;  /* 0x0000000400047825 */ /* 0x008fca00078e0204 */
[----:B------:R-:W3:Y:S01]  /*0110*/  LDG.E R15, desc[UR4][R4.64] ;  /* 0x00000004040f7981 */ /* 0x000ee2000c1e1900 */
[----:B----4-:R-:W-:-:S05]  /*0120*/  IMAD.WIDE R6, R0, 0x4, R6 ;  /* 0x0000000400067825 */ /* 0x010fca00078e0206 */
[----:B------:R-:W4:Y:S01]  /*0130*/  LDG.E R9, desc[UR4][R6.64] ;  /* 0x0000000406097981 */ /* 0x000f22000c1e1900 */
[----:B-----5:R-:W-:-:S04]  /*0140*/  FMUL R13, R8, 0.039999999105930328369 ;  /* 0x3d23d70a080d7820 */ /* 0x020fc80000400000 */
[----:B------:R-:W-:-:S04]  /*0150*/  FMUL R13, R8, R13 ;  /* 0x0000000d080d7220 */ /* 0x000fc80000400000 */
[----:B------:R-:W-:-:S04]  /*0160*/  FFMA R13, R8, 5, R13 ;  /* 0x40a00000080d7823 */ /* 0x000fc8000000000d */
[----:B------:R-:W-:-:S04]  /*0170*/  FADD R12, R13, 140 ;  /* 0x430c00000d0c7421 */ /* 0x000fc80000000000 */
[----:B---3--:R-:W-:Y:S01]  /*0180*/  FADD R12, -R15, R12 ;  /* 0x0000000c0f0c7221 */ /* 0x008fe20000000100 */
[----:B------:R-:W-:-:S03]  /*0190*/  SHF.L.U32 R13, R0, 0x2, RZ ;  /* 0x00000002000d7819 */ /* 0x000fc600000006ff */
[----:B----4-:R-:W-:Y:S02]  /*01a0*/  FADD R17, R9, R12 ;  /* 0x0000000c09117221 */ /* 0x010fe40000000000 */
[----:B0-----:R-:W-:-:S04]  /*01b0*/  IMAD.WIDE R12, R13, 0x4, R10 ;  /* 0x000000040d0c7825 */ /* 0x001fc800078e020a */
[----:B--2---:R-:W-:Y:S01]  /*01c0*/  FFMA R19, R17, UR6, R8 ;  /* 0x0000000611137c23 */ /* 0x004fe20008000008 */
[----:B------:R-:W0:Y:S01]  /*01d0*/  LDC.64 R10, c[0x0][0x3a0] ;  /* 0x0000e800ff0a7b82 */ /* 0x000e220000000a00 */
[----:B------:R-:W2:Y:S03]  /*01e0*/  LDG.E.CONSTANT R16, desc[UR4][R12.64+0x4] ;  /* 0x000004040c107981 */ /* 0x000ea6000c1e9900 */
[----:B------:R-:W-:Y:S01]  /*01f0*/  FSETP.GE.AND P0, PT, R19, 30, PT ;  /* 0x41f000001300780b */ /* 0x000fe20003f06000 */
[----:B------:R-:W3:Y:S04]  /*0200*/  LDG.E.CONSTANT R14, desc[UR4][R12.64] ;  /* 0x000000040c0e7981 */ /* 0x000ee8000c1e9900 */
[----:B------:R-:W4:Y:S08]  /*0210*/  LDG.E.CONSTANT R17, desc[UR4][R12.64+0xc] ;  /* 0x00000c040c117981 */ /* 0x000f30000c1e9900 */
[----:B------:R-:W5:Y:S01]  /*0220*/  @P0 LDG.E.CONSTANT R19, desc[UR4][R12.64+0x8] ;  /* 0x000008040c130981 */ /* 0x000f62000c1e9900 */
[----:B------:R-:W-:Y:S01]  /*0230*/  FMUL R9, R9, 0.89999997615814208984 ;  /* 0x3f66666609097820 */ /* 0x000fe20000400000 */
[----:B0-----:R-:W-:-:S04]  /*0240*/  IMAD.WIDE R10, R0, 0x4, R10 ;  /* 0x00000004000a7825 */ /* 0x001fc800078e020a */
[----:B--2---:R-:W-:Y:S01]  /*0250*/  FFMA R16, R8, R16, -R15 ;  /* 0x0000001008107223 */ /* 0x004fe2000000080f */
[----:B---3--:R-:W-:-:S04]  /*0260*/  FMUL R14, R14, UR6 ;  /* 0x000000060e0e7c20 */ /* 0x008fc80008400000 */
[----:B------:R-:W-:Y:S01]  /*0270*/  FFMA R14, R14, R16, R15 ;  /* 0x000000100e0e7223 */ /* 0x000fe2000000000f */
[----:B------:R-:W-:-:S03]  /*0280*/  SEL R15, RZ, 0x1, !P0 ;  /* 0x00000001ff0f7807 */ /* 0x000fc60004000000 */
[----:B----4-:R-:W-:Y:S01]  /*0290*/  @P0 FADD R14, R17, R14 ;  /* 0x0000000e110e0221 */ /* 0x010fe20000000000 */
[----:B-----5:R-:W-:Y:S04]  /*02a0*/  STG.E desc[UR4][R2.64], R19 ;  /* 0x0000001302007986 */ /* 0x020fe8000c101904 */
[----:B------:R-:W-:Y:S04]  /*02b0*/  STG.E desc[UR4][R4.64], R14 ;  /* 0x0000000e04007986 */ /* 0x000fe8000c101904 */
[----:B------:R-:W-:Y:S04]  /*02c0*/  STG.E desc[UR4][R10.64], R15 ;  /* 0x0000000f0a007986 */ /* 0x000fe8000c101904 */
[----:B------:R-:W-:Y:S01]  /*02d0*/  STG.E desc[UR4][R6.64], R9 ;  /* 0x0000000906007986 */ /* 0x000fe2000c101904 */
[----:B------:R-:W-:Y:S05]  /*02e0*/  EXIT ;  /* 0x000000000000794d */ /* 0x000fea0003800000 */
.L_x_37:
        /* <DEDUP_REMOVED lines=9> */
.L_x_45:


//--------------------- .nv.shared.reserved.0     --------------------------
	.section	.nv.shared.reserved.0,"aw",@nobits
	.weak		__nv_reservedSMEM_offset_0_alias
	.size		__nv_reservedSMEM_offset_0_alias, 0, 64
	.other		__nv_reservedSMEM_offset_0_alias,@"STO_CUDA_RESERVED_SHARED STV_DEFAULT"
__nv_reservedSMEM_offset_0_alias:
	.zero		0
	.zero		64


//--------------------- .nv.shared._Z18spike_count_kernelPKiPii --------------------------
	.section	.nv.shared._Z18spike_count_kernelPKiPii,"aw",@nobits
	.sectionflags	@""
	.align	4
.nv.shared._Z18spike_count_kernelPKiPii:
	.zero		2048


//--------------------- .nv.constant0._Z18firing_rate_kernelPfPKifi --------------------------
	.section	.nv.constant0._Z18firing_rate_kernelPfPKifi,"a",@progbits
	.sectionflags	@""
	.align	4
.nv.constant0._Z18firing_rate_kernelPfPKifi:
	.zero		920


//--------------------- .nv.constant0._Z18spike_count_kernelPKiPii --------------------------
	.section	.nv.constant0._Z18spike_count_kernelPKiPii,"a",@progbits
	.sectionflags	@""
	.align	4
.nv.constant0._Z18spike_count_kernelPKiPii:
	.zero		916


//--------------------- .nv.constant0._Z25stdp_weight_update_kernelPfPKiS1_PKfS3_S1_ffffi --------------------------
	.section	.nv.constant0._Z25stdp_weight_update_kernelPfPKiS1_PKfS3_S1_ffffi,"a",@progbits
	.sectionflags	@""
	.align	4
.nv.constant0._Z25stdp_weight_update_kernelPfPKiS1_PKfS3_S1_ffffi:
	.zero		964


//--------------------- .nv.constant0._Z24stdp_trace_update_kernelPfS_PKiffi --------------------------
	.section	.nv.constant0._Z24stdp_trace_update_kernelPfS_PKiffi,"a",@progbits
	.sectionflags	@""
	.align	4
.nv.constant0._Z24stdp_trace_update_kernelPfS_PKiffi:
	.zero		932


//--------------------- .nv.constant0._Z24spike_propagation_kernelPfPKiS1_S1_PKfif --------------------------
	.section	.nv.constant0._Z24spike_propagation_kernelPfPKiS1_S1_PKfif,"a",@progbits
	.sectionflags	@""
	.align	4
.nv.constant0._Z24spike_propagation_kernelPfPKiS1_S1_PKfif:
	.zero		944


//--------------------- .nv.constant0._Z24izhikevich_update_kernelPfS_S_PKfPifi --------------------------
	.section	.nv.constant0._Z24izhikevich_update_kernelPfS_S_PKfPifi,"a",@progbits
	.sectionflags	@""
	.align	4
.nv.constant0._Z24izhikevich_update_kernelPfS_S_PKfPifi:
	.zero		944


//--------------------- SYMBOLS --------------------------

	.type		.nv.reservedSmem.offset0,@object
	.size		.nv.reservedSmem.offset0,0x4
	.type		.nv.reservedSmem.cap,@object
	.size		.nv.reservedSmem.cap,0x4
